//
// Generated by NVIDIA NVVM Compiler
//
// Compiler Build ID: CL-36424714
// Cuda compilation tools, release 13.0, V13.0.88
// Based on NVVM 20.0.0
//

.version 9.0
.target sm_100
.address_size 64

	// .globl	topk_softmax_f32_warp
.extern .shared .align 16 .b8 smem[];

.visible .entry topk_softmax_f32_warp(
	.param .u64 .ptr .align 1 topk_softmax_f32_warp_param_0,
	.param .u64 .ptr .align 1 topk_softmax_f32_warp_param_1,
	.param .u64 .ptr .align 1 topk_softmax_f32_warp_param_2,
	.param .u32 topk_softmax_f32_warp_param_3,
	.param .u32 topk_softmax_f32_warp_param_4,
	.param .u32 topk_softmax_f32_warp_param_5,
	.param .u32 topk_softmax_f32_warp_param_6
)
{
	.reg .pred 	%p<130>;
	.reg .b32 	%r<144>;
	.reg .b32 	%f<174>;
	.reg .b64 	%rd<51>;

	ld.param.u64 	%rd19, [topk_softmax_f32_warp_param_0];
	ld.param.u64 	%rd20, [topk_softmax_f32_warp_param_1];
	ld.param.u64 	%rd21, [topk_softmax_f32_warp_param_2];
	ld.param.u32 	%r54, [topk_softmax_f32_warp_param_3];
	ld.param.u32 	%r51, [topk_softmax_f32_warp_param_4];
	ld.param.u32 	%r52, [topk_softmax_f32_warp_param_5];
	ld.param.u32 	%r53, [topk_softmax_f32_warp_param_6];
	cvta.to.global.u64 	%rd1, %rd21;
	mov.u32 	%r55, %ctaid.x;
	mov.u32 	%r56, %ntid.x;
	mov.u32 	%r57, %tid.x;
	mad.lo.s32 	%r58, %r55, %r56, %r57;
	shr.u32 	%r1, %r58, 5;
	and.b32  	%r2, %r57, 31;
	setp.ge.s32 	%p1, %r1, %r54;
	@%p1 bra 	$L__BB0_77;
	cvta.to.global.u64 	%rd2, %rd20;
	mul.lo.s32 	%r59, %r52, %r1;
	cvt.s64.s32 	%rd3, %r59;
	setp.ge.s32 	%p2, %r2, %r51;
	mov.f32 	%f148, 0fFF7FFFFF;
	@%p2 bra 	$L__BB0_3;
	mul.lo.s32 	%r60, %r51, %r1;
	cvt.s64.s32 	%rd22, %r60;
	cvt.u64.u32 	%rd23, %r2;
	add.s64 	%rd24, %rd22, %rd23;
	cvta.to.global.u64 	%rd25, %rd19;
	shl.b64 	%rd26, %rd24, 2;
	add.s64 	%rd27, %rd25, %rd26;
	ld.global.nc.f32 	%f148, [%rd27];
$L__BB0_3:
	setp.ge.s32 	%p3, %r2, %r51;
	mov.b32 	%r61, %f148;
	shfl.sync.bfly.b32	%r62|%p4, %r61, 16, 31, -1;
	mov.b32 	%f54, %r62;
	max.f32 	%f55, %f148, %f54;
	mov.b32 	%r63, %f55;
	shfl.sync.bfly.b32	%r64|%p5, %r63, 8, 31, -1;
	mov.b32 	%f56, %r64;
	max.f32 	%f57, %f55, %f56;
	mov.b32 	%r65, %f57;
	shfl.sync.bfly.b32	%r66|%p6, %r65, 4, 31, -1;
	mov.b32 	%f58, %r66;
	max.f32 	%f59, %f57, %f58;
	mov.b32 	%r67, %f59;
	shfl.sync.bfly.b32	%r68|%p7, %r67, 2, 31, -1;
	mov.b32 	%f60, %r68;
	max.f32 	%f61, %f59, %f60;
	mov.b32 	%r69, %f61;
	shfl.sync.bfly.b32	%r70|%p8, %r69, 1, 31, -1;
	mov.b32 	%f62, %r70;
	max.f32 	%f3, %f61, %f62;
	mov.f32 	%f149, 0f00000000;
	@%p3 bra 	$L__BB0_5;
	sub.f32 	%f63, %f148, %f3;
	fma.rn.f32 	%f64, %f63, 0f3BBB989D, 0f3F000000;
	cvt.sat.f32.f32 	%f65, %f64;
	mov.f32 	%f66, 0f4B400001;
	mov.f32 	%f67, 0f437C0000;
	fma.rm.f32 	%f68, %f65, %f67, %f66;
	add.f32 	%f69, %f68, 0fCB40007F;
	neg.f32 	%f70, %f69;
	fma.rn.f32 	%f71, %f63, 0f3FB8AA3B, %f70;
	fma.rn.f32 	%f72, %f63, 0f32A57060, %f71;
	mov.b32 	%r71, %f68;
	shl.b32 	%r72, %r71, 23;
	mov.b32 	%f73, %r72;
	ex2.approx.ftz.f32 	%f74, %f72;
	mul.f32 	%f149, %f74, %f73;
$L__BB0_5:
	shl.b64 	%rd28, %rd3, 2;
	add.s64 	%rd4, %rd2, %rd28;
	mov.b32 	%r73, %f149;
	shfl.sync.bfly.b32	%r74|%p9, %r73, 16, 31, -1;
	mov.b32 	%f76, %r74;
	add.f32 	%f77, %f149, %f76;
	mov.b32 	%r75, %f77;
	shfl.sync.bfly.b32	%r76|%p10, %r75, 8, 31, -1;
	mov.b32 	%f78, %r76;
	add.f32 	%f79, %f77, %f78;
	mov.b32 	%r77, %f79;
	shfl.sync.bfly.b32	%r78|%p11, %r77, 4, 31, -1;
	mov.b32 	%f80, %r78;
	add.f32 	%f81, %f79, %f80;
	mov.b32 	%r79, %f81;
	shfl.sync.bfly.b32	%r80|%p12, %r79, 2, 31, -1;
	mov.b32 	%f82, %r80;
	add.f32 	%f83, %f81, %f82;
	mov.b32 	%r81, %f83;
	shfl.sync.bfly.b32	%r82|%p13, %r81, 1, 31, -1;
	mov.b32 	%f84, %r82;
	add.f32 	%f85, %f83, %f84;
	div.rn.f32 	%f167, %f149, %f85;
	setp.lt.s32 	%p14, %r52, 1;
	mov.f32 	%f173, 0f00000000;
	@%p14 bra 	$L__BB0_63;
	setp.eq.s32 	%p15, %r52, 1;
	mov.f32 	%f173, 0f00000000;
	mov.b64 	%rd48, 0;
	@%p15 bra 	$L__BB0_44;
	add.s64 	%rd31, %rd28, 4;
	add.s64 	%rd47, %rd1, %rd31;
	add.s64 	%rd46, %rd2, %rd31;
	and.b32  	%r83, %r52, 2147483646;
	neg.s32 	%r123, %r83;
	mov.f32 	%f173, 0f00000000;
$L__BB0_8:
	mov.b32 	%r84, %f167;
	shfl.sync.bfly.b32	%r85|%p16, %r84, 16, 31, -1;
	mov.b32 	%f9, %r85;
	shfl.sync.bfly.b32	%r5|%p17, %r2, 16, 31, -1;
	setp.lt.f32 	%p18, %f167, %f9;
	@%p18 bra 	$L__BB0_10;
	setp.neu.f32 	%p19, %f167, %f9;
	setp.ge.s32 	%p20, %r5, %r2;
	or.pred  	%p21, %p19, %p20;
	mov.f32 	%f153, %f167;
	mov.u32 	%r125, %r2;
	@%p21 bra 	$L__BB0_11;
$L__BB0_10:
	mov.f32 	%f153, %f9;
	mov.u32 	%r125, %r5;
$L__BB0_11:
	mov.b32 	%r87, %f153;
	shfl.sync.bfly.b32	%r88|%p22, %r87, 8, 31, -1;
	mov.b32 	%f11, %r88;
	shfl.sync.bfly.b32	%r7|%p23, %r125, 8, 31, -1;
	setp.lt.f32 	%p24, %f153, %f11;
	@%p24 bra 	$L__BB0_13;
	setp.neu.f32 	%p25, %f153, %f11;
	setp.ge.s32 	%p26, %r7, %r125;
	or.pred  	%p27, %p25, %p26;
	@%p27 bra 	$L__BB0_14;
$L__BB0_13:
	mov.f32 	%f153, %f11;
	mov.u32 	%r125, %r7;
$L__BB0_14:
	mov.b32 	%r89, %f153;
	shfl.sync.bfly.b32	%r90|%p28, %r89, 4, 31, -1;
	mov.b32 	%f13, %r90;
	shfl.sync.bfly.b32	%r9|%p29, %r125, 4, 31, -1;
	setp.lt.f32 	%p30, %f153, %f13;
	@%p30 bra 	$L__BB0_16;
	setp.neu.f32 	%p31, %f153, %f13;
	setp.ge.s32 	%p32, %r9, %r125;
	or.pred  	%p33, %p31, %p32;
	@%p33 bra 	$L__BB0_17;
$L__BB0_16:
	mov.f32 	%f153, %f13;
	mov.u32 	%r125, %r9;
$L__BB0_17:
	mov.b32 	%r91, %f153;
	shfl.sync.bfly.b32	%r92|%p34, %r91, 2, 31, -1;
	mov.b32 	%f15, %r92;
	shfl.sync.bfly.b32	%r11|%p35, %r125, 2, 31, -1;
	setp.lt.f32 	%p36, %f153, %f15;
	@%p36 bra 	$L__BB0_19;
	setp.neu.f32 	%p37, %f153, %f15;
	setp.ge.s32 	%p38, %r11, %r125;
	or.pred  	%p39, %p37, %p38;
	@%p39 bra 	$L__BB0_20;
$L__BB0_19:
	mov.f32 	%f153, %f15;
	mov.u32 	%r125, %r11;
$L__BB0_20:
	mov.b32 	%r93, %f153;
	shfl.sync.bfly.b32	%r94|%p40, %r93, 1, 31, -1;
	mov.b32 	%f17, %r94;
	shfl.sync.bfly.b32	%r13|%p41, %r125, 1, 31, -1;
	setp.lt.f32 	%p42, %f153, %f17;
	@%p42 bra 	$L__BB0_22;
	setp.neu.f32 	%p43, %f153, %f17;
	setp.ge.s32 	%p44, %r13, %r125;
	or.pred  	%p45, %p43, %p44;
	@%p45 bra 	$L__BB0_23;
$L__BB0_22:
	mov.f32 	%f153, %f17;
	mov.u32 	%r125, %r13;
$L__BB0_23:
	setp.ne.s32 	%p46, %r2, 0;
	@%p46 bra 	$L__BB0_25;
	st.global.f32 	[%rd46+-4], %f153;
	st.global.u32 	[%rd47+-4], %r125;
	add.f32 	%f173, %f173, %f153;
$L__BB0_25:
	shfl.sync.idx.b32	%r95|%p47, %r125, 0, 31, -1;
	setp.eq.s32 	%p48, %r2, %r95;
	selp.f32 	%f21, 0fFF7FFFFF, %f167, %p48;
	mov.b32 	%r96, %f21;
	shfl.sync.bfly.b32	%r97|%p49, %r96, 16, 31, -1;
	mov.b32 	%f22, %r97;
	shfl.sync.bfly.b32	%r15|%p50, %r2, 16, 31, -1;
	setp.lt.f32 	%p51, %f21, %f22;
	@%p51 bra 	$L__BB0_27;
	setp.neu.f32 	%p52, %f21, %f22;
	setp.ge.s32 	%p53, %r15, %r2;
	or.pred  	%p54, %p52, %p53;
	mov.f32 	%f159, %f21;
	mov.u32 	%r130, %r2;
	@%p54 bra 	$L__BB0_28;
$L__BB0_27:
	mov.f32 	%f159, %f22;
	mov.u32 	%r130, %r15;
$L__BB0_28:
	mov.b32 	%r99, %f159;
	shfl.sync.bfly.b32	%r100|%p55, %r99, 8, 31, -1;
	mov.b32 	%f24, %r100;
	shfl.sync.bfly.b32	%r17|%p56, %r130, 8, 31, -1;
	setp.lt.f32 	%p57, %f159, %f24;
	@%p57 bra 	$L__BB0_30;
	setp.neu.f32 	%p58, %f159, %f24;
	setp.ge.s32 	%p59, %r17, %r130;
	or.pred  	%p60, %p58, %p59;
	@%p60 bra 	$L__BB0_31;
$L__BB0_30:
	mov.f32 	%f159, %f24;
	mov.u32 	%r130, %r17;
$L__BB0_31:
	mov.b32 	%r101, %f159;
	shfl.sync.bfly.b32	%r102|%p61, %r101, 4, 31, -1;
	mov.b32 	%f26, %r102;
	shfl.sync.bfly.b32	%r19|%p62, %r130, 4, 31, -1;
	setp.lt.f32 	%p63, %f159, %f26;
	@%p63 bra 	$L__BB0_33;
	setp.neu.f32 	%p64, %f159, %f26;
	setp.ge.s32 	%p65, %r19, %r130;
	or.pred  	%p66, %p64, %p65;
	@%p66 bra 	$L__BB0_34;
$L__BB0_33:
	mov.f32 	%f159, %f26;
	mov.u32 	%r130, %r19;
$L__BB0_34:
	mov.b32 	%r103, %f159;
	shfl.sync.bfly.b32	%r104|%p67, %r103, 2, 31, -1;
	mov.b32 	%f28, %r104;
	shfl.sync.bfly.b32	%r21|%p68, %r130, 2, 31, -1;
	setp.lt.f32 	%p69, %f159, %f28;
	@%p69 bra 	$L__BB0_36;
	setp.neu.f32 	%p70, %f159, %f28;
	setp.ge.s32 	%p71, %r21, %r130;
	or.pred  	%p72, %p70, %p71;
	@%p72 bra 	$L__BB0_37;
$L__BB0_36:
	mov.f32 	%f159, %f28;
	mov.u32 	%r130, %r21;
$L__BB0_37:
	mov.b32 	%r105, %f159;
	shfl.sync.bfly.b32	%r106|%p73, %r105, 1, 31, -1;
	mov.b32 	%f30, %r106;
	shfl.sync.bfly.b32	%r23|%p74, %r130, 1, 31, -1;
	setp.lt.f32 	%p75, %f159, %f30;
	@%p75 bra 	$L__BB0_39;
	setp.neu.f32 	%p76, %f159, %f30;
	setp.ge.s32 	%p77, %r23, %r130;
	or.pred  	%p78, %p76, %p77;
	@%p78 bra 	$L__BB0_40;
$L__BB0_39:
	mov.f32 	%f159, %f30;
	mov.u32 	%r130, %r23;
$L__BB0_40:
	setp.ne.s32 	%p79, %r2, 0;
	@%p79 bra 	$L__BB0_42;
	st.global.f32 	[%rd46], %f159;
	st.global.u32 	[%rd47], %r130;
	add.f32 	%f173, %f173, %f159;
$L__BB0_42:
	shfl.sync.idx.b32	%r107|%p80, %r130, 0, 31, -1;
	setp.eq.s32 	%p81, %r2, %r107;
	selp.f32 	%f167, 0fFF7FFFFF, %f21, %p81;
	add.s64 	%rd47, %rd47, 8;
	add.s64 	%rd46, %rd46, 8;
	add.s32 	%r123, %r123, 2;
	setp.ne.s32 	%p82, %r123, 0;
	@%p82 bra 	$L__BB0_8;
	cvt.u64.u32 	%rd48, %r83;
$L__BB0_44:
	and.b32  	%r109, %r52, 1;
	setp.eq.b32 	%p83, %r109, 1;
	not.pred 	%p84, %p83;
	@%p84 bra 	$L__BB0_63;
	mov.b32 	%r110, %f167;
	shfl.sync.bfly.b32	%r111|%p85, %r110, 16, 31, -1;
	mov.b32 	%f38, %r111;
	shfl.sync.bfly.b32	%r26|%p86, %r2, 16, 31, -1;
	setp.lt.f32 	%p87, %f167, %f38;
	@%p87 bra 	$L__BB0_47;
	setp.neu.f32 	%p88, %f167, %f38;
	setp.ge.s32 	%p89, %r26, %r2;
	or.pred  	%p90, %p88, %p89;
	mov.u32 	%r135, %r2;
	@%p90 bra 	$L__BB0_48;
$L__BB0_47:
	mov.f32 	%f167, %f38;
	mov.u32 	%r135, %r26;
$L__BB0_48:
	mov.b32 	%r113, %f167;
	shfl.sync.bfly.b32	%r114|%p91, %r113, 8, 31, -1;
	mov.b32 	%f40, %r114;
	shfl.sync.bfly.b32	%r28|%p92, %r135, 8, 31, -1;
	setp.lt.f32 	%p93, %f167, %f40;
	@%p93 bra 	$L__BB0_50;
	setp.neu.f32 	%p94, %f167, %f40;
	setp.ge.s32 	%p95, %r28, %r135;
	or.pred  	%p96, %p94, %p95;
	@%p96 bra 	$L__BB0_51;
$L__BB0_50:
	mov.f32 	%f167, %f40;
	mov.u32 	%r135, %r28;
$L__BB0_51:
	mov.b32 	%r115, %f167;
	shfl.sync.bfly.b32	%r116|%p97, %r115, 4, 31, -1;
	mov.b32 	%f42, %r116;
	shfl.sync.bfly.b32	%r30|%p98, %r135, 4, 31, -1;
	setp.lt.f32 	%p99, %f167, %f42;
	@%p99 bra 	$L__BB0_53;
	setp.neu.f32 	%p100, %f167, %f42;
	setp.ge.s32 	%p101, %r30, %r135;
	or.pred  	%p102, %p100, %p101;
	@%p102 bra 	$L__BB0_54;
$L__BB0_53:
	mov.f32 	%f167, %f42;
	mov.u32 	%r135, %r30;
$L__BB0_54:
	mov.b32 	%r117, %f167;
	shfl.sync.bfly.b32	%r118|%p103, %r117, 2, 31, -1;
	mov.b32 	%f44, %r118;
	shfl.sync.bfly.b32	%r32|%p104, %r135, 2, 31, -1;
	setp.lt.f32 	%p105, %f167, %f44;
	@%p105 bra 	$L__BB0_56;
	setp.neu.f32 	%p106, %f167, %f44;
	setp.ge.s32 	%p107, %r32, %r135;
	or.pred  	%p108, %p106, %p107;
	@%p108 bra 	$L__BB0_57;
$L__BB0_56:
	mov.f32 	%f167, %f44;
	mov.u32 	%r135, %r32;
$L__BB0_57:
	mov.b32 	%r119, %f167;
	shfl.sync.bfly.b32	%r120|%p109, %r119, 1, 31, -1;
	mov.b32 	%f46, %r120;
	shfl.sync.bfly.b32	%r34|%p110, %r135, 1, 31, -1;
	setp.lt.f32 	%p111, %f167, %f46;
	@%p111 bra 	$L__BB0_59;
	setp.neu.f32 	%p112, %f167, %f46;
	setp.ge.s32 	%p113, %r34, %r135;
	or.pred  	%p114, %p112, %p113;
	@%p114 bra 	$L__BB0_60;
$L__BB0_59:
	mov.f32 	%f167, %f46;
	mov.u32 	%r135, %r34;
$L__BB0_60:
	setp.ne.s32 	%p115, %r2, 0;
	@%p115 bra 	$L__BB0_62;
	shl.b64 	%rd32, %rd48, 2;
	add.s64 	%rd33, %rd4, %rd32;
	st.global.f32 	[%rd33], %f167;
	add.s64 	%rd34, %rd48, %rd3;
	shl.b64 	%rd35, %rd34, 2;
	add.s64 	%rd36, %rd1, %rd35;
	st.global.u32 	[%rd36], %r135;
	add.f32 	%f173, %f173, %f167;
$L__BB0_62:
	shfl.sync.idx.b32	%r121|%p116, %r135, 0, 31, -1;
$L__BB0_63:
	setp.eq.s32 	%p117, %r53, 0;
	setp.ne.s32 	%p118, %r2, 0;
	or.pred  	%p119, %p118, %p117;
	@%p119 bra 	$L__BB0_77;
	setp.lt.s32 	%p120, %r52, 1;
	setp.gt.f32 	%p121, %f173, 0f00000000;
	rcp.rn.f32 	%f89, %f173;
	selp.f32 	%f51, %f89, 0f3F800000, %p121;
	@%p120 bra 	$L__BB0_77;
	and.b32  	%r36, %r52, 15;
	setp.lt.u32 	%p122, %r52, 16;
	mov.b32 	%r141, 0;
	@%p122 bra 	$L__BB0_68;
	and.b32  	%r141, %r52, 2147483632;
	neg.s32 	%r139, %r141;
	add.s64 	%rd38, %rd28, %rd2;
	add.s64 	%rd49, %rd38, 32;
$L__BB0_67:
	.pragma "nounroll";
	ld.global.f32 	%f90, [%rd49+-32];
	mul.f32 	%f91, %f51, %f90;
	st.global.f32 	[%rd49+-32], %f91;
	ld.global.f32 	%f92, [%rd49+-28];
	mul.f32 	%f93, %f51, %f92;
	st.global.f32 	[%rd49+-28], %f93;
	ld.global.f32 	%f94, [%rd49+-24];
	mul.f32 	%f95, %f51, %f94;
	st.global.f32 	[%rd49+-24], %f95;
	ld.global.f32 	%f96, [%rd49+-20];
	mul.f32 	%f97, %f51, %f96;
	st.global.f32 	[%rd49+-20], %f97;
	ld.global.f32 	%f98, [%rd49+-16];
	mul.f32 	%f99, %f51, %f98;
	st.global.f32 	[%rd49+-16], %f99;
	ld.global.f32 	%f100, [%rd49+-12];
	mul.f32 	%f101, %f51, %f100;
	st.global.f32 	[%rd49+-12], %f101;
	ld.global.f32 	%f102, [%rd49+-8];
	mul.f32 	%f103, %f51, %f102;
	st.global.f32 	[%rd49+-8], %f103;
	ld.global.f32 	%f104, [%rd49+-4];
	mul.f32 	%f105, %f51, %f104;
	st.global.f32 	[%rd49+-4], %f105;
	ld.global.f32 	%f106, [%rd49];
	mul.f32 	%f107, %f51, %f106;
	st.global.f32 	[%rd49], %f107;
	ld.global.f32 	%f108, [%rd49+4];
	mul.f32 	%f109, %f51, %f108;
	st.global.f32 	[%rd49+4], %f109;
	ld.global.f32 	%f110, [%rd49+8];
	mul.f32 	%f111, %f51, %f110;
	st.global.f32 	[%rd49+8], %f111;
	ld.global.f32 	%f112, [%rd49+12];
	mul.f32 	%f113, %f51, %f112;
	st.global.f32 	[%rd49+12], %f113;
	ld.global.f32 	%f114, [%rd49+16];
	mul.f32 	%f115, %f51, %f114;
	st.global.f32 	[%rd49+16], %f115;
	ld.global.f32 	%f116, [%rd49+20];
	mul.f32 	%f117, %f51, %f116;
	st.global.f32 	[%rd49+20], %f117;
	ld.global.f32 	%f118, [%rd49+24];
	mul.f32 	%f119, %f51, %f118;
	st.global.f32 	[%rd49+24], %f119;
	ld.global.f32 	%f120, [%rd49+28];
	mul.f32 	%f121, %f51, %f120;
	st.global.f32 	[%rd49+28], %f121;
	add.s32 	%r139, %r139, 16;
	add.s64 	%rd49, %rd49, 64;
	setp.ne.s32 	%p123, %r139, 0;
	@%p123 bra 	$L__BB0_67;
$L__BB0_68:
	setp.eq.s32 	%p124, %r36, 0;
	@%p124 bra 	$L__BB0_77;
	and.b32  	%r42, %r52, 7;
	setp.lt.u32 	%p125, %r36, 8;
	@%p125 bra 	$L__BB0_71;
	mul.wide.u32 	%rd39, %r141, 4;
	add.s64 	%rd40, %rd4, %rd39;
	ld.global.f32 	%f122, [%rd40];
	mul.f32 	%f123, %f51, %f122;
	st.global.f32 	[%rd40], %f123;
	ld.global.f32 	%f124, [%rd40+4];
	mul.f32 	%f125, %f51, %f124;
	st.global.f32 	[%rd40+4], %f125;
	ld.global.f32 	%f126, [%rd40+8];
	mul.f32 	%f127, %f51, %f126;
	st.global.f32 	[%rd40+8], %f127;
	ld.global.f32 	%f128, [%rd40+12];
	mul.f32 	%f129, %f51, %f128;
	st.global.f32 	[%rd40+12], %f129;
	ld.global.f32 	%f130, [%rd40+16];
	mul.f32 	%f131, %f51, %f130;
	st.global.f32 	[%rd40+16], %f131;
	ld.global.f32 	%f132, [%rd40+20];
	mul.f32 	%f133, %f51, %f132;
	st.global.f32 	[%rd40+20], %f133;
	ld.global.f32 	%f134, [%rd40+24];
	mul.f32 	%f135, %f51, %f134;
	st.global.f32 	[%rd40+24], %f135;
	ld.global.f32 	%f136, [%rd40+28];
	mul.f32 	%f137, %f51, %f136;
	st.global.f32 	[%rd40+28], %f137;
	add.s32 	%r141, %r141, 8;
$L__BB0_71:
	setp.eq.s32 	%p126, %r42, 0;
	@%p126 bra 	$L__BB0_77;
	and.b32  	%r45, %r52, 3;
	setp.lt.u32 	%p127, %r42, 4;
	@%p127 bra 	$L__BB0_74;
	mul.wide.u32 	%rd41, %r141, 4;
	add.s64 	%rd42, %rd4, %rd41;
	ld.global.f32 	%f138, [%rd42];
	mul.f32 	%f139, %f51, %f138;
	st.global.f32 	[%rd42], %f139;
	ld.global.f32 	%f140, [%rd42+4];
	mul.f32 	%f141, %f51, %f140;
	st.global.f32 	[%rd42+4], %f141;
	ld.global.f32 	%f142, [%rd42+8];
	mul.f32 	%f143, %f51, %f142;
	st.global.f32 	[%rd42+8], %f143;
	ld.global.f32 	%f144, [%rd42+12];
	mul.f32 	%f145, %f51, %f144;
	st.global.f32 	[%rd42+12], %f145;
	add.s32 	%r141, %r141, 4;
$L__BB0_74:
	setp.eq.s32 	%p128, %r45, 0;
	@%p128 bra 	$L__BB0_77;
	mul.wide.u32 	%rd44, %r141, 4;
	add.s64 	%rd45, %rd28, %rd44;
	add.s64 	%rd50, %rd2, %rd45;
	neg.s32 	%r143, %r45;
$L__BB0_76:
	.pragma "nounroll";
	ld.global.f32 	%f146, [%rd50];
	mul.f32 	%f147, %f51, %f146;
	st.global.f32 	[%rd50], %f147;
	add.s64 	%rd50, %rd50, 4;
	add.s32 	%r143, %r143, 1;
	setp.ne.s32 	%p129, %r143, 0;
	@%p129 bra 	$L__BB0_76;
$L__BB0_77:
	ret;

}
	// .globl	topk_softmax_f16_warp
.visible .entry topk_softmax_f16_warp(
	.param .u64 .ptr .align 1 topk_softmax_f16_warp_param_0,
	.param .u64 .ptr .align 1 topk_softmax_f16_warp_param_1,
	.param .u64 .ptr .align 1 topk_softmax_f16_warp_param_2,
	.param .u32 topk_softmax_f16_warp_param_3,
	.param .u32 topk_softmax_f16_warp_param_4,
	.param .u32 topk_softmax_f16_warp_param_5,
	.param .u32 topk_softmax_f16_warp_param_6
)
{
	.reg .pred 	%p<130>;
	.reg .b16 	%rs<2>;
	.reg .b32 	%r<144>;
	.reg .b32 	%f<175>;
	.reg .b64 	%rd<51>;

	ld.param.u64 	%rd19, [topk_softmax_f16_warp_param_0];
	ld.param.u64 	%rd20, [topk_softmax_f16_warp_param_1];
	ld.param.u64 	%rd21, [topk_softmax_f16_warp_param_2];
	ld.param.u32 	%r54, [topk_softmax_f16_warp_param_3];
	ld.param.u32 	%r51, [topk_softmax_f16_warp_param_4];
	ld.param.u32 	%r52, [topk_softmax_f16_warp_param_5];
	ld.param.u32 	%r53, [topk_softmax_f16_warp_param_6];
	cvta.to.global.u64 	%rd1, %rd21;
	mov.u32 	%r55, %ctaid.x;
	mov.u32 	%r56, %ntid.x;
	mov.u32 	%r57, %tid.x;
	mad.lo.s32 	%r58, %r55, %r56, %r57;
	shr.u32 	%r1, %r58, 5;
	and.b32  	%r2, %r57, 31;
	setp.ge.s32 	%p1, %r1, %r54;
	@%p1 bra 	$L__BB1_77;
	cvta.to.global.u64 	%rd2, %rd20;
	mul.lo.s32 	%r59, %r52, %r1;
	cvt.s64.s32 	%rd3, %r59;
	setp.ge.s32 	%p2, %r2, %r51;
	mov.f32 	%f149, 0fFF7FFFFF;
	@%p2 bra 	$L__BB1_3;
	mul.lo.s32 	%r60, %r51, %r1;
	cvt.s64.s32 	%rd22, %r60;
	cvt.u64.u32 	%rd23, %r2;
	add.s64 	%rd24, %rd22, %rd23;
	cvta.to.global.u64 	%rd25, %rd19;
	shl.b64 	%rd26, %rd24, 1;
	add.s64 	%rd27, %rd25, %rd26;
	ld.global.nc.u16 	%rs1, [%rd27];
	// begin inline asm
	{  cvt.f32.f16 %f149, %rs1;}

	// end inline asm
$L__BB1_3:
	setp.ge.s32 	%p3, %r2, %r51;
	mov.b32 	%r61, %f149;
	shfl.sync.bfly.b32	%r62|%p4, %r61, 16, 31, -1;
	mov.b32 	%f55, %r62;
	max.f32 	%f56, %f149, %f55;
	mov.b32 	%r63, %f56;
	shfl.sync.bfly.b32	%r64|%p5, %r63, 8, 31, -1;
	mov.b32 	%f57, %r64;
	max.f32 	%f58, %f56, %f57;
	mov.b32 	%r65, %f58;
	shfl.sync.bfly.b32	%r66|%p6, %r65, 4, 31, -1;
	mov.b32 	%f59, %r66;
	max.f32 	%f60, %f58, %f59;
	mov.b32 	%r67, %f60;
	shfl.sync.bfly.b32	%r68|%p7, %r67, 2, 31, -1;
	mov.b32 	%f61, %r68;
	max.f32 	%f62, %f60, %f61;
	mov.b32 	%r69, %f62;
	shfl.sync.bfly.b32	%r70|%p8, %r69, 1, 31, -1;
	mov.b32 	%f63, %r70;
	max.f32 	%f3, %f62, %f63;
	mov.f32 	%f150, 0f00000000;
	@%p3 bra 	$L__BB1_5;
	sub.f32 	%f64, %f149, %f3;
	fma.rn.f32 	%f65, %f64, 0f3BBB989D, 0f3F000000;
	cvt.sat.f32.f32 	%f66, %f65;
	mov.f32 	%f67, 0f4B400001;
	mov.f32 	%f68, 0f437C0000;
	fma.rm.f32 	%f69, %f66, %f68, %f67;
	add.f32 	%f70, %f69, 0fCB40007F;
	neg.f32 	%f71, %f70;
	fma.rn.f32 	%f72, %f64, 0f3FB8AA3B, %f71;
	fma.rn.f32 	%f73, %f64, 0f32A57060, %f72;
	mov.b32 	%r71, %f69;
	shl.b32 	%r72, %r71, 23;
	mov.b32 	%f74, %r72;
	ex2.approx.ftz.f32 	%f75, %f73;
	mul.f32 	%f150, %f75, %f74;
$L__BB1_5:
	shl.b64 	%rd28, %rd3, 2;
	add.s64 	%rd4, %rd2, %rd28;
	mov.b32 	%r73, %f150;
	shfl.sync.bfly.b32	%r74|%p9, %r73, 16, 31, -1;
	mov.b32 	%f77, %r74;
	add.f32 	%f78, %f150, %f77;
	mov.b32 	%r75, %f78;
	shfl.sync.bfly.b32	%r76|%p10, %r75, 8, 31, -1;
	mov.b32 	%f79, %r76;
	add.f32 	%f80, %f78, %f79;
	mov.b32 	%r77, %f80;
	shfl.sync.bfly.b32	%r78|%p11, %r77, 4, 31, -1;
	mov.b32 	%f81, %r78;
	add.f32 	%f82, %f80, %f81;
	mov.b32 	%r79, %f82;
	shfl.sync.bfly.b32	%r80|%p12, %r79, 2, 31, -1;
	mov.b32 	%f83, %r80;
	add.f32 	%f84, %f82, %f83;
	mov.b32 	%r81, %f84;
	shfl.sync.bfly.b32	%r82|%p13, %r81, 1, 31, -1;
	mov.b32 	%f85, %r82;
	add.f32 	%f86, %f84, %f85;
	div.rn.f32 	%f168, %f150, %f86;
	setp.lt.s32 	%p14, %r52, 1;
	mov.f32 	%f174, 0f00000000;
	@%p14 bra 	$L__BB1_63;
	setp.eq.s32 	%p15, %r52, 1;
	mov.f32 	%f174, 0f00000000;
	mov.b64 	%rd48, 0;
	@%p15 bra 	$L__BB1_44;
	add.s64 	%rd31, %rd28, 4;
	add.s64 	%rd47, %rd1, %rd31;
	add.s64 	%rd46, %rd2, %rd31;
	and.b32  	%r83, %r52, 2147483646;
	neg.s32 	%r123, %r83;
	mov.f32 	%f174, 0f00000000;
$L__BB1_8:
	mov.b32 	%r84, %f168;
	shfl.sync.bfly.b32	%r85|%p16, %r84, 16, 31, -1;
	mov.b32 	%f9, %r85;
	shfl.sync.bfly.b32	%r5|%p17, %r2, 16, 31, -1;
	setp.lt.f32 	%p18, %f168, %f9;
	@%p18 bra 	$L__BB1_10;
	setp.neu.f32 	%p19, %f168, %f9;
	setp.ge.s32 	%p20, %r5, %r2;
	or.pred  	%p21, %p19, %p20;
	mov.f32 	%f154, %f168;
	mov.u32 	%r125, %r2;
	@%p21 bra 	$L__BB1_11;
$L__BB1_10:
	mov.f32 	%f154, %f9;
	mov.u32 	%r125, %r5;
$L__BB1_11:
	mov.b32 	%r87, %f154;
	shfl.sync.bfly.b32	%r88|%p22, %r87, 8, 31, -1;
	mov.b32 	%f11, %r88;
	shfl.sync.bfly.b32	%r7|%p23, %r125, 8, 31, -1;
	setp.lt.f32 	%p24, %f154, %f11;
	@%p24 bra 	$L__BB1_13;
	setp.neu.f32 	%p25, %f154, %f11;
	setp.ge.s32 	%p26, %r7, %r125;
	or.pred  	%p27, %p25, %p26;
	@%p27 bra 	$L__BB1_14;
$L__BB1_13:
	mov.f32 	%f154, %f11;
	mov.u32 	%r125, %r7;
$L__BB1_14:
	mov.b32 	%r89, %f154;
	shfl.sync.bfly.b32	%r90|%p28, %r89, 4, 31, -1;
	mov.b32 	%f13, %r90;
	shfl.sync.bfly.b32	%r9|%p29, %r125, 4, 31, -1;
	setp.lt.f32 	%p30, %f154, %f13;
	@%p30 bra 	$L__BB1_16;
	setp.neu.f32 	%p31, %f154, %f13;
	setp.ge.s32 	%p32, %r9, %r125;
	or.pred  	%p33, %p31, %p32;
	@%p33 bra 	$L__BB1_17;
$L__BB1_16:
	mov.f32 	%f154, %f13;
	mov.u32 	%r125, %r9;
$L__BB1_17:
	mov.b32 	%r91, %f154;
	shfl.sync.bfly.b32	%r92|%p34, %r91, 2, 31, -1;
	mov.b32 	%f15, %r92;
	shfl.sync.bfly.b32	%r11|%p35, %r125, 2, 31, -1;
	setp.lt.f32 	%p36, %f154, %f15;
	@%p36 bra 	$L__BB1_19;
	setp.neu.f32 	%p37, %f154, %f15;
	setp.ge.s32 	%p38, %r11, %r125;
	or.pred  	%p39, %p37, %p38;
	@%p39 bra 	$L__BB1_20;
$L__BB1_19:
	mov.f32 	%f154, %f15;
	mov.u32 	%r125, %r11;
$L__BB1_20:
	mov.b32 	%r93, %f154;
	shfl.sync.bfly.b32	%r94|%p40, %r93, 1, 31, -1;
	mov.b32 	%f17, %r94;
	shfl.sync.bfly.b32	%r13|%p41, %r125, 1, 31, -1;
	setp.lt.f32 	%p42, %f154, %f17;
	@%p42 bra 	$L__BB1_22;
	setp.neu.f32 	%p43, %f154, %f17;
	setp.ge.s32 	%p44, %r13, %r125;
	or.pred  	%p45, %p43, %p44;
	@%p45 bra 	$L__BB1_23;
$L__BB1_22:
	mov.f32 	%f154, %f17;
	mov.u32 	%r125, %r13;
$L__BB1_23:
	setp.ne.s32 	%p46, %r2, 0;
	@%p46 bra 	$L__BB1_25;
	st.global.f32 	[%rd46+-4], %f154;
	st.global.u32 	[%rd47+-4], %r125;
	add.f32 	%f174, %f174, %f154;
$L__BB1_25:
	shfl.sync.idx.b32	%r95|%p47, %r125, 0, 31, -1;
	setp.eq.s32 	%p48, %r2, %r95;
	selp.f32 	%f21, 0fFF7FFFFF, %f168, %p48;
	mov.b32 	%r96, %f21;
	shfl.sync.bfly.b32	%r97|%p49, %r96, 16, 31, -1;
	mov.b32 	%f22, %r97;
	shfl.sync.bfly.b32	%r15|%p50, %r2, 16, 31, -1;
	setp.lt.f32 	%p51, %f21, %f22;
	@%p51 bra 	$L__BB1_27;
	setp.neu.f32 	%p52, %f21, %f22;
	setp.ge.s32 	%p53, %r15, %r2;
	or.pred  	%p54, %p52, %p53;
	mov.f32 	%f160, %f21;
	mov.u32 	%r130, %r2;
	@%p54 bra 	$L__BB1_28;
$L__BB1_27:
	mov.f32 	%f160, %f22;
	mov.u32 	%r130, %r15;
$L__BB1_28:
	mov.b32 	%r99, %f160;
	shfl.sync.bfly.b32	%r100|%p55, %r99, 8, 31, -1;
	mov.b32 	%f24, %r100;
	shfl.sync.bfly.b32	%r17|%p56, %r130, 8, 31, -1;
	setp.lt.f32 	%p57, %f160, %f24;
	@%p57 bra 	$L__BB1_30;
	setp.neu.f32 	%p58, %f160, %f24;
	setp.ge.s32 	%p59, %r17, %r130;
	or.pred  	%p60, %p58, %p59;
	@%p60 bra 	$L__BB1_31;
$L__BB1_30:
	mov.f32 	%f160, %f24;
	mov.u32 	%r130, %r17;
$L__BB1_31:
	mov.b32 	%r101, %f160;
	shfl.sync.bfly.b32	%r102|%p61, %r101, 4, 31, -1;
	mov.b32 	%f26, %r102;
	shfl.sync.bfly.b32	%r19|%p62, %r130, 4, 31, -1;
	setp.lt.f32 	%p63, %f160, %f26;
	@%p63 bra 	$L__BB1_33;
	setp.neu.f32 	%p64, %f160, %f26;
	setp.ge.s32 	%p65, %r19, %r130;
	or.pred  	%p66, %p64, %p65;
	@%p66 bra 	$L__BB1_34;
$L__BB1_33:
	mov.f32 	%f160, %f26;
	mov.u32 	%r130, %r19;
$L__BB1_34:
	mov.b32 	%r103, %f160;
	shfl.sync.bfly.b32	%r104|%p67, %r103, 2, 31, -1;
	mov.b32 	%f28, %r104;
	shfl.sync.bfly.b32	%r21|%p68, %r130, 2, 31, -1;
	setp.lt.f32 	%p69, %f160, %f28;
	@%p69 bra 	$L__BB1_36;
	setp.neu.f32 	%p70, %f160, %f28;
	setp.ge.s32 	%p71, %r21, %r130;
	or.pred  	%p72, %p70, %p71;
	@%p72 bra 	$L__BB1_37;
$L__BB1_36:
	mov.f32 	%f160, %f28;
	mov.u32 	%r130, %r21;
$L__BB1_37:
	mov.b32 	%r105, %f160;
	shfl.sync.bfly.b32	%r106|%p73, %r105, 1, 31, -1;
	mov.b32 	%f30, %r106;
	shfl.sync.bfly.b32	%r23|%p74, %r130, 1, 31, -1;
	setp.lt.f32 	%p75, %f160, %f30;
	@%p75 bra 	$L__BB1_39;
	setp.neu.f32 	%p76, %f160, %f30;
	setp.ge.s32 	%p77, %r23, %r130;
	or.pred  	%p78, %p76, %p77;
	@%p78 bra 	$L__BB1_40;
$L__BB1_39:
	mov.f32 	%f160, %f30;
	mov.u32 	%r130, %r23;
$L__BB1_40:
	setp.ne.s32 	%p79, %r2, 0;
	@%p79 bra 	$L__BB1_42;
	st.global.f32 	[%rd46], %f160;
	st.global.u32 	[%rd47], %r130;
	add.f32 	%f174, %f174, %f160;
$L__BB1_42:
	shfl.sync.idx.b32	%r107|%p80, %r130, 0, 31, -1;
	setp.eq.s32 	%p81, %r2, %r107;
	selp.f32 	%f168, 0fFF7FFFFF, %f21, %p81;
	add.s64 	%rd47, %rd47, 8;
	add.s64 	%rd46, %rd46, 8;
	add.s32 	%r123, %r123, 2;
	setp.ne.s32 	%p82, %r123, 0;
	@%p82 bra 	$L__BB1_8;
	cvt.u64.u32 	%rd48, %r83;
$L__BB1_44:
	and.b32  	%r109, %r52, 1;
	setp.eq.b32 	%p83, %r109, 1;
	not.pred 	%p84, %p83;
	@%p84 bra 	$L__BB1_63;
	mov.b32 	%r110, %f168;
	shfl.sync.bfly.b32	%r111|%p85, %r110, 16, 31, -1;
	mov.b32 	%f38, %r111;
	shfl.sync.bfly.b32	%r26|%p86, %r2, 16, 31, -1;
	setp.lt.f32 	%p87, %f168, %f38;
	@%p87 bra 	$L__BB1_47;
	setp.neu.f32 	%p88, %f168, %f38;
	setp.ge.s32 	%p89, %r26, %r2;
	or.pred  	%p90, %p88, %p89;
	mov.u32 	%r135, %r2;
	@%p90 bra 	$L__BB1_48;
$L__BB1_47:
	mov.f32 	%f168, %f38;
	mov.u32 	%r135, %r26;
$L__BB1_48:
	mov.b32 	%r113, %f168;
	shfl.sync.bfly.b32	%r114|%p91, %r113, 8, 31, -1;
	mov.b32 	%f40, %r114;
	shfl.sync.bfly.b32	%r28|%p92, %r135, 8, 31, -1;
	setp.lt.f32 	%p93, %f168, %f40;
	@%p93 bra 	$L__BB1_50;
	setp.neu.f32 	%p94, %f168, %f40;
	setp.ge.s32 	%p95, %r28, %r135;
	or.pred  	%p96, %p94, %p95;
	@%p96 bra 	$L__BB1_51;
$L__BB1_50:
	mov.f32 	%f168, %f40;
	mov.u32 	%r135, %r28;
$L__BB1_51:
	mov.b32 	%r115, %f168;
	shfl.sync.bfly.b32	%r116|%p97, %r115, 4, 31, -1;
	mov.b32 	%f42, %r116;
	shfl.sync.bfly.b32	%r30|%p98, %r135, 4, 31, -1;
	setp.lt.f32 	%p99, %f168, %f42;
	@%p99 bra 	$L__BB1_53;
	setp.neu.f32 	%p100, %f168, %f42;
	setp.ge.s32 	%p101, %r30, %r135;
	or.pred  	%p102, %p100, %p101;
	@%p102 bra 	$L__BB1_54;
$L__BB1_53:
	mov.f32 	%f168, %f42;
	mov.u32 	%r135, %r30;
$L__BB1_54:
	mov.b32 	%r117, %f168;
	shfl.sync.bfly.b32	%r118|%p103, %r117, 2, 31, -1;
	mov.b32 	%f44, %r118;
	shfl.sync.bfly.b32	%r32|%p104, %r135, 2, 31, -1;
	setp.lt.f32 	%p105, %f168, %f44;
	@%p105 bra 	$L__BB1_56;
	setp.neu.f32 	%p106, %f168, %f44;
	setp.ge.s32 	%p107, %r32, %r135;
	or.pred  	%p108, %p106, %p107;
	@%p108 bra 	$L__BB1_57;
$L__BB1_56:
	mov.f32 	%f168, %f44;
	mov.u32 	%r135, %r32;
$L__BB1_57:
	mov.b32 	%r119, %f168;
	shfl.sync.bfly.b32	%r120|%p109, %r119, 1, 31, -1;
	mov.b32 	%f46, %r120;
	shfl.sync.bfly.b32	%r34|%p110, %r135, 1, 31, -1;
	setp.lt.f32 	%p111, %f168, %f46;
	@%p111 bra 	$L__BB1_59;
	setp.neu.f32 	%p112, %f168, %f46;
	setp.ge.s32 	%p113, %r34, %r135;
	or.pred  	%p114, %p112, %p113;
	@%p114 bra 	$L__BB1_60;
$L__BB1_59:
	mov.f32 	%f168, %f46;
	mov.u32 	%r135, %r34;
$L__BB1_60:
	setp.ne.s32 	%p115, %r2, 0;
	@%p115 bra 	$L__BB1_62;
	shl.b64 	%rd32, %rd48, 2;
	add.s64 	%rd33, %rd4, %rd32;
	st.global.f32 	[%rd33], %f168;
	add.s64 	%rd34, %rd48, %rd3;
	shl.b64 	%rd35, %rd34, 2;
	add.s64 	%rd36, %rd1, %rd35;
	st.global.u32 	[%rd36], %r135;
	add.f32 	%f174, %f174, %f168;
$L__BB1_62:
	shfl.sync.idx.b32	%r121|%p116, %r135, 0, 31, -1;
$L__BB1_63:
	setp.eq.s32 	%p117, %r53, 0;
	setp.ne.s32 	%p118, %r2, 0;
	or.pred  	%p119, %p118, %p117;
	@%p119 bra 	$L__BB1_77;
	setp.lt.s32 	%p120, %r52, 1;
	setp.gt.f32 	%p121, %f174, 0f00000000;
	rcp.rn.f32 	%f90, %f174;
	selp.f32 	%f51, %f90, 0f3F800000, %p121;
	@%p120 bra 	$L__BB1_77;
	and.b32  	%r36, %r52, 15;
	setp.lt.u32 	%p122, %r52, 16;
	mov.b32 	%r141, 0;
	@%p122 bra 	$L__BB1_68;
	and.b32  	%r141, %r52, 2147483632;
	neg.s32 	%r139, %r141;
	add.s64 	%rd38, %rd28, %rd2;
	add.s64 	%rd49, %rd38, 32;
$L__BB1_67:
	.pragma "nounroll";
	ld.global.f32 	%f91, [%rd49+-32];
	mul.f32 	%f92, %f51, %f91;
	st.global.f32 	[%rd49+-32], %f92;
	ld.global.f32 	%f93, [%rd49+-28];
	mul.f32 	%f94, %f51, %f93;
	st.global.f32 	[%rd49+-28], %f94;
	ld.global.f32 	%f95, [%rd49+-24];
	mul.f32 	%f96, %f51, %f95;
	st.global.f32 	[%rd49+-24], %f96;
	ld.global.f32 	%f97, [%rd49+-20];
	mul.f32 	%f98, %f51, %f97;
	st.global.f32 	[%rd49+-20], %f98;
	ld.global.f32 	%f99, [%rd49+-16];
	mul.f32 	%f100, %f51, %f99;
	st.global.f32 	[%rd49+-16], %f100;
	ld.global.f32 	%f101, [%rd49+-12];
	mul.f32 	%f102, %f51, %f101;
	st.global.f32 	[%rd49+-12], %f102;
	ld.global.f32 	%f103, [%rd49+-8];
	mul.f32 	%f104, %f51, %f103;
	st.global.f32 	[%rd49+-8], %f104;
	ld.global.f32 	%f105, [%rd49+-4];
	mul.f32 	%f106, %f51, %f105;
	st.global.f32 	[%rd49+-4], %f106;
	ld.global.f32 	%f107, [%rd49];
	mul.f32 	%f108, %f51, %f107;
	st.global.f32 	[%rd49], %f108;
	ld.global.f32 	%f109, [%rd49+4];
	mul.f32 	%f110, %f51, %f109;
	st.global.f32 	[%rd49+4], %f110;
	ld.global.f32 	%f111, [%rd49+8];
	mul.f32 	%f112, %f51, %f111;
	st.global.f32 	[%rd49+8], %f112;
	ld.global.f32 	%f113, [%rd49+12];
	mul.f32 	%f114, %f51, %f113;
	st.global.f32 	[%rd49+12], %f114;
	ld.global.f32 	%f115, [%rd49+16];
	mul.f32 	%f116, %f51, %f115;
	st.global.f32 	[%rd49+16], %f116;
	ld.global.f32 	%f117, [%rd49+20];
	mul.f32 	%f118, %f51, %f117;
	st.global.f32 	[%rd49+20], %f118;
	ld.global.f32 	%f119, [%rd49+24];
	mul.f32 	%f120, %f51, %f119;
	st.global.f32 	[%rd49+24], %f120;
	ld.global.f32 	%f121, [%rd49+28];
	mul.f32 	%f122, %f51, %f121;
	st.global.f32 	[%rd49+28], %f122;
	add.s32 	%r139, %r139, 16;
	add.s64 	%rd49, %rd49, 64;
	setp.ne.s32 	%p123, %r139, 0;
	@%p123 bra 	$L__BB1_67;
$L__BB1_68:
	setp.eq.s32 	%p124, %r36, 0;
	@%p124 bra 	$L__BB1_77;
	and.b32  	%r42, %r52, 7;
	setp.lt.u32 	%p125, %r36, 8;
	@%p125 bra 	$L__BB1_71;
	mul.wide.u32 	%rd39, %r141, 4;
	add.s64 	%rd40, %rd4, %rd39;
	ld.global.f32 	%f123, [%rd40];
	mul.f32 	%f124, %f51, %f123;
	st.global.f32 	[%rd40], %f124;
	ld.global.f32 	%f125, [%rd40+4];
	mul.f32 	%f126, %f51, %f125;
	st.global.f32 	[%rd40+4], %f126;
	ld.global.f32 	%f127, [%rd40+8];
	mul.f32 	%f128, %f51, %f127;
	st.global.f32 	[%rd40+8], %f128;
	ld.global.f32 	%f129, [%rd40+12];
	mul.f32 	%f130, %f51, %f129;
	st.global.f32 	[%rd40+12], %f130;
	ld.global.f32 	%f131, [%rd40+16];
	mul.f32 	%f132, %f51, %f131;
	st.global.f32 	[%rd40+16], %f132;
	ld.global.f32 	%f133, [%rd40+20];
	mul.f32 	%f134, %f51, %f133;
	st.global.f32 	[%rd40+20], %f134;
	ld.global.f32 	%f135, [%rd40+24];
	mul.f32 	%f136, %f51, %f135;
	st.global.f32 	[%rd40+24], %f136;
	ld.global.f32 	%f137, [%rd40+28];
	mul.f32 	%f138, %f51, %f137;
	st.global.f32 	[%rd40+28], %f138;
	add.s32 	%r141, %r141, 8;
$L__BB1_71:
	setp.eq.s32 	%p126, %r42, 0;
	@%p126 bra 	$L__BB1_77;
	and.b32  	%r45, %r52, 3;
	setp.lt.u32 	%p127, %r42, 4;
	@%p127 bra 	$L__BB1_74;
	mul.wide.u32 	%rd41, %r141, 4;
	add.s64 	%rd42, %rd4, %rd41;
	ld.global.f32 	%f139, [%rd42];
	mul.f32 	%f140, %f51, %f139;
	st.global.f32 	[%rd42], %f140;
	ld.global.f32 	%f141, [%rd42+4];
	mul.f32 	%f142, %f51, %f141;
	st.global.f32 	[%rd42+4], %f142;
	ld.global.f32 	%f143, [%rd42+8];
	mul.f32 	%f144, %f51, %f143;
	st.global.f32 	[%rd42+8], %f144;
	ld.global.f32 	%f145, [%rd42+12];
	mul.f32 	%f146, %f51, %f145;
	st.global.f32 	[%rd42+12], %f146;
	add.s32 	%r141, %r141, 4;
$L__BB1_74:
	setp.eq.s32 	%p128, %r45, 0;
	@%p128 bra 	$L__BB1_77;
	mul.wide.u32 	%rd44, %r141, 4;
	add.s64 	%rd45, %rd28, %rd44;
	add.s64 	%rd50, %rd2, %rd45;
	neg.s32 	%r143, %r45;
$L__BB1_76:
	.pragma "nounroll";
	ld.global.f32 	%f147, [%rd50];
	mul.f32 	%f148, %f51, %f147;
	st.global.f32 	[%rd50], %f148;
	add.s64 	%rd50, %rd50, 4;
	add.s32 	%r143, %r143, 1;
	setp.ne.s32 	%p129, %r143, 0;
	@%p129 bra 	$L__BB1_76;
$L__BB1_77:
	ret;

}
	// .globl	topk_softmax_bf16_warp
.visible .entry topk_softmax_bf16_warp(
	.param .u64 .ptr .align 1 topk_softmax_bf16_warp_param_0,
	.param .u64 .ptr .align 1 topk_softmax_bf16_warp_param_1,
	.param .u64 .ptr .align 1 topk_softmax_bf16_warp_param_2,
	.param .u32 topk_softmax_bf16_warp_param_3,
	.param .u32 topk_softmax_bf16_warp_param_4,
	.param .u32 topk_softmax_bf16_warp_param_5,
	.param .u32 topk_softmax_bf16_warp_param_6
)
{
	.reg .pred 	%p<130>;
	.reg .b16 	%rs<2>;
	.reg .b32 	%r<144>;
	.reg .b32 	%f<175>;
	.reg .b64 	%rd<51>;

	ld.param.u64 	%rd19, [topk_softmax_bf16_warp_param_0];
	ld.param.u64 	%rd20, [topk_softmax_bf16_warp_param_1];
	ld.param.u64 	%rd21, [topk_softmax_bf16_warp_param_2];
	ld.param.u32 	%r54, [topk_softmax_bf16_warp_param_3];
	ld.param.u32 	%r51, [topk_softmax_bf16_warp_param_4];
	ld.param.u32 	%r52, [topk_softmax_bf16_warp_param_5];
	ld.param.u32 	%r53, [topk_softmax_bf16_warp_param_6];
	cvta.to.global.u64 	%rd1, %rd21;
	mov.u32 	%r55, %ctaid.x;
	mov.u32 	%r56, %ntid.x;
	mov.u32 	%r57, %tid.x;
	mad.lo.s32 	%r58, %r55, %r56, %r57;
	shr.u32 	%r1, %r58, 5;
	and.b32  	%r2, %r57, 31;
	setp.ge.s32 	%p1, %r1, %r54;
	@%p1 bra 	$L__BB2_77;
	cvta.to.global.u64 	%rd2, %rd20;
	mul.lo.s32 	%r59, %r52, %r1;
	cvt.s64.s32 	%rd3, %r59;
	setp.ge.s32 	%p2, %r2, %r51;
	mov.f32 	%f149, 0fFF7FFFFF;
	@%p2 bra 	$L__BB2_3;
	mul.lo.s32 	%r60, %r51, %r1;
	cvt.s64.s32 	%rd22, %r60;
	cvt.u64.u32 	%rd23, %r2;
	add.s64 	%rd24, %rd22, %rd23;
	cvta.to.global.u64 	%rd25, %rd19;
	shl.b64 	%rd26, %rd24, 1;
	add.s64 	%rd27, %rd25, %rd26;
	ld.global.nc.u16 	%rs1, [%rd27];
	// begin inline asm
	{ cvt.f32.bf16 %f149, %rs1;}

	// end inline asm
$L__BB2_3:
	setp.ge.s32 	%p3, %r2, %r51;
	mov.b32 	%r61, %f149;
	shfl.sync.bfly.b32	%r62|%p4, %r61, 16, 31, -1;
	mov.b32 	%f55, %r62;
	max.f32 	%f56, %f149, %f55;
	mov.b32 	%r63, %f56;
	shfl.sync.bfly.b32	%r64|%p5, %r63, 8, 31, -1;
	mov.b32 	%f57, %r64;
	max.f32 	%f58, %f56, %f57;
	mov.b32 	%r65, %f58;
	shfl.sync.bfly.b32	%r66|%p6, %r65, 4, 31, -1;
	mov.b32 	%f59, %r66;
	max.f32 	%f60, %f58, %f59;
	mov.b32 	%r67, %f60;
	shfl.sync.bfly.b32	%r68|%p7, %r67, 2, 31, -1;
	mov.b32 	%f61, %r68;
	max.f32 	%f62, %f60, %f61;
	mov.b32 	%r69, %f62;
	shfl.sync.bfly.b32	%r70|%p8, %r69, 1, 31, -1;
	mov.b32 	%f63, %r70;
	max.f32 	%f3, %f62, %f63;
	mov.f32 	%f150, 0f00000000;
	@%p3 bra 	$L__BB2_5;
	sub.f32 	%f64, %f149, %f3;
	fma.rn.f32 	%f65, %f64, 0f3BBB989D, 0f3F000000;
	cvt.sat.f32.f32 	%f66, %f65;
	mov.f32 	%f67, 0f4B400001;
	mov.f32 	%f68, 0f437C0000;
	fma.rm.f32 	%f69, %f66, %f68, %f67;
	add.f32 	%f70, %f69, 0fCB40007F;
	neg.f32 	%f71, %f70;
	fma.rn.f32 	%f72, %f64, 0f3FB8AA3B, %f71;
	fma.rn.f32 	%f73, %f64, 0f32A57060, %f72;
	mov.b32 	%r71, %f69;
	shl.b32 	%r72, %r71, 23;
	mov.b32 	%f74, %r72;
	ex2.approx.ftz.f32 	%f75, %f73;
	mul.f32 	%f150, %f75, %f74;
$L__BB2_5:
	shl.b64 	%rd28, %rd3, 2;
	add.s64 	%rd4, %rd2, %rd28;
	mov.b32 	%r73, %f150;
	shfl.sync.bfly.b32	%r74|%p9, %r73, 16, 31, -1;
	mov.b32 	%f77, %r74;
	add.f32 	%f78, %f150, %f77;
	mov.b32 	%r75, %f78;
	shfl.sync.bfly.b32	%r76|%p10, %r75, 8, 31, -1;
	mov.b32 	%f79, %r76;
	add.f32 	%f80, %f78, %f79;
	mov.b32 	%r77, %f80;
	shfl.sync.bfly.b32	%r78|%p11, %r77, 4, 31, -1;
	mov.b32 	%f81, %r78;
	add.f32 	%f82, %f80, %f81;
	mov.b32 	%r79, %f82;
	shfl.sync.bfly.b32	%r80|%p12, %r79, 2, 31, -1;
	mov.b32 	%f83, %r80;
	add.f32 	%f84, %f82, %f83;
	mov.b32 	%r81, %f84;
	shfl.sync.bfly.b32	%r82|%p13, %r81, 1, 31, -1;
	mov.b32 	%f85, %r82;
	add.f32 	%f86, %f84, %f85;
	div.rn.f32 	%f168, %f150, %f86;
	setp.lt.s32 	%p14, %r52, 1;
	mov.f32 	%f174, 0f00000000;
	@%p14 bra 	$L__BB2_63;
	setp.eq.s32 	%p15, %r52, 1;
	mov.f32 	%f174, 0f00000000;
	mov.b64 	%rd48, 0;
	@%p15 bra 	$L__BB2_44;
	add.s64 	%rd31, %rd28, 4;
	add.s64 	%rd47, %rd1, %rd31;
	add.s64 	%rd46, %rd2, %rd31;
	and.b32  	%r83, %r52, 2147483646;
	neg.s32 	%r123, %r83;
	mov.f32 	%f174, 0f00000000;
$L__BB2_8:
	mov.b32 	%r84, %f168;
	shfl.sync.bfly.b32	%r85|%p16, %r84, 16, 31, -1;
	mov.b32 	%f9, %r85;
	shfl.sync.bfly.b32	%r5|%p17, %r2, 16, 31, -1;
	setp.lt.f32 	%p18, %f168, %f9;
	@%p18 bra 	$L__BB2_10;
	setp.neu.f32 	%p19, %f168, %f9;
	setp.ge.s32 	%p20, %r5, %r2;
	or.pred  	%p21, %p19, %p20;
	mov.f32 	%f154, %f168;
	mov.u32 	%r125, %r2;
	@%p21 bra 	$L__BB2_11;
$L__BB2_10:
	mov.f32 	%f154, %f9;
	mov.u32 	%r125, %r5;
$L__BB2_11:
	mov.b32 	%r87, %f154;
	shfl.sync.bfly.b32	%r88|%p22, %r87, 8, 31, -1;
	mov.b32 	%f11, %r88;
	shfl.sync.bfly.b32	%r7|%p23, %r125, 8, 31, -1;
	setp.lt.f32 	%p24, %f154, %f11;
	@%p24 bra 	$L__BB2_13;
	setp.neu.f32 	%p25, %f154, %f11;
	setp.ge.s32 	%p26, %r7, %r125;
	or.pred  	%p27, %p25, %p26;
	@%p27 bra 	$L__BB2_14;
$L__BB2_13:
	mov.f32 	%f154, %f11;
	mov.u32 	%r125, %r7;
$L__BB2_14:
	mov.b32 	%r89, %f154;
	shfl.sync.bfly.b32	%r90|%p28, %r89, 4, 31, -1;
	mov.b32 	%f13, %r90;
	shfl.sync.bfly.b32	%r9|%p29, %r125, 4, 31, -1;
	setp.lt.f32 	%p30, %f154, %f13;
	@%p30 bra 	$L__BB2_16;
	setp.neu.f32 	%p31, %f154, %f13;
	setp.ge.s32 	%p32, %r9, %r125;
	or.pred  	%p33, %p31, %p32;
	@%p33 bra 	$L__BB2_17;
$L__BB2_16:
	mov.f32 	%f154, %f13;
	mov.u32 	%r125, %r9;
$L__BB2_17:
	mov.b32 	%r91, %f154;
	shfl.sync.bfly.b32	%r92|%p34, %r91, 2, 31, -1;
	mov.b32 	%f15, %r92;
	shfl.sync.bfly.b32	%r11|%p35, %r125, 2, 31, -1;
	setp.lt.f32 	%p36, %f154, %f15;
	@%p36 bra 	$L__BB2_19;
	setp.neu.f32 	%p37, %f154, %f15;
	setp.ge.s32 	%p38, %r11, %r125;
	or.pred  	%p39, %p37, %p38;
	@%p39 bra 	$L__BB2_20;
$L__BB2_19:
	mov.f32 	%f154, %f15;
	mov.u32 	%r125, %r11;
$L__BB2_20:
	mov.b32 	%r93, %f154;
	shfl.sync.bfly.b32	%r94|%p40, %r93, 1, 31, -1;
	mov.b32 	%f17, %r94;
	shfl.sync.bfly.b32	%r13|%p41, %r125, 1, 31, -1;
	setp.lt.f32 	%p42, %f154, %f17;
	@%p42 bra 	$L__BB2_22;
	setp.neu.f32 	%p43, %f154, %f17;
	setp.ge.s32 	%p44, %r13, %r125;
	or.pred  	%p45, %p43, %p44;
	@%p45 bra 	$L__BB2_23;
$L__BB2_22:
	mov.f32 	%f154, %f17;
	mov.u32 	%r125, %r13;
$L__BB2_23:
	setp.ne.s32 	%p46, %r2, 0;
	@%p46 bra 	$L__BB2_25;
	st.global.f32 	[%rd46+-4], %f154;
	st.global.u32 	[%rd47+-4], %r125;
	add.f32 	%f174, %f174, %f154;
$L__BB2_25:
	shfl.sync.idx.b32	%r95|%p47, %r125, 0, 31, -1;
	setp.eq.s32 	%p48, %r2, %r95;
	selp.f32 	%f21, 0fFF7FFFFF, %f168, %p48;
	mov.b32 	%r96, %f21;
	shfl.sync.bfly.b32	%r97|%p49, %r96, 16, 31, -1;
	mov.b32 	%f22, %r97;
	shfl.sync.bfly.b32	%r15|%p50, %r2, 16, 31, -1;
	setp.lt.f32 	%p51, %f21, %f22;
	@%p51 bra 	$L__BB2_27;
	setp.neu.f32 	%p52, %f21, %f22;
	setp.ge.s32 	%p53, %r15, %r2;
	or.pred  	%p54, %p52, %p53;
	mov.f32 	%f160, %f21;
	mov.u32 	%r130, %r2;
	@%p54 bra 	$L__BB2_28;
$L__BB2_27:
	mov.f32 	%f160, %f22;
	mov.u32 	%r130, %r15;
$L__BB2_28:
	mov.b32 	%r99, %f160;
	shfl.sync.bfly.b32	%r100|%p55, %r99, 8, 31, -1;
	mov.b32 	%f24, %r100;
	shfl.sync.bfly.b32	%r17|%p56, %r130, 8, 31, -1;
	setp.lt.f32 	%p57, %f160, %f24;
	@%p57 bra 	$L__BB2_30;
	setp.neu.f32 	%p58, %f160, %f24;
	setp.ge.s32 	%p59, %r17, %r130;
	or.pred  	%p60, %p58, %p59;
	@%p60 bra 	$L__BB2_31;
$L__BB2_30:
	mov.f32 	%f160, %f24;
	mov.u32 	%r130, %r17;
$L__BB2_31:
	mov.b32 	%r101, %f160;
	shfl.sync.bfly.b32	%r102|%p61, %r101, 4, 31, -1;
	mov.b32 	%f26, %r102;
	shfl.sync.bfly.b32	%r19|%p62, %r130, 4, 31, -1;
	setp.lt.f32 	%p63, %f160, %f26;
	@%p63 bra 	$L__BB2_33;
	setp.neu.f32 	%p64, %f160, %f26;
	setp.ge.s32 	%p65, %r19, %r130;
	or.pred  	%p66, %p64, %p65;
	@%p66 bra 	$L__BB2_34;
$L__BB2_33:
	mov.f32 	%f160, %f26;
	mov.u32 	%r130, %r19;
$L__BB2_34:
	mov.b32 	%r103, %f160;
	shfl.sync.bfly.b32	%r104|%p67, %r103, 2, 31, -1;
	mov.b32 	%f28, %r104;
	shfl.sync.bfly.b32	%r21|%p68, %r130, 2, 31, -1;
	setp.lt.f32 	%p69, %f160, %f28;
	@%p69 bra 	$L__BB2_36;
	setp.neu.f32 	%p70, %f160, %f28;
	setp.ge.s32 	%p71, %r21, %r130;
	or.pred  	%p72, %p70, %p71;
	@%p72 bra 	$L__BB2_37;
$L__BB2_36:
	mov.f32 	%f160, %f28;
	mov.u32 	%r130, %r21;
$L__BB2_37:
	mov.b32 	%r105, %f160;
	shfl.sync.bfly.b32	%r106|%p73, %r105, 1, 31, -1;
	mov.b32 	%f30, %r106;
	shfl.sync.bfly.b32	%r23|%p74, %r130, 1, 31, -1;
	setp.lt.f32 	%p75, %f160, %f30;
	@%p75 bra 	$L__BB2_39;
	setp.neu.f32 	%p76, %f160, %f30;
	setp.ge.s32 	%p77, %r23, %r130;
	or.pred  	%p78, %p76, %p77;
	@%p78 bra 	$L__BB2_40;
$L__BB2_39:
	mov.f32 	%f160, %f30;
	mov.u32 	%r130, %r23;
$L__BB2_40:
	setp.ne.s32 	%p79, %r2, 0;
	@%p79 bra 	$L__BB2_42;
	st.global.f32 	[%rd46], %f160;
	st.global.u32 	[%rd47], %r130;
	add.f32 	%f174, %f174, %f160;
$L__BB2_42:
	shfl.sync.idx.b32	%r107|%p80, %r130, 0, 31, -1;
	setp.eq.s32 	%p81, %r2, %r107;
	selp.f32 	%f168, 0fFF7FFFFF, %f21, %p81;
	add.s64 	%rd47, %rd47, 8;
	add.s64 	%rd46, %rd46, 8;
	add.s32 	%r123, %r123, 2;
	setp.ne.s32 	%p82, %r123, 0;
	@%p82 bra 	$L__BB2_8;
	cvt.u64.u32 	%rd48, %r83;
$L__BB2_44:
	and.b32  	%r109, %r52, 1;
	setp.eq.b32 	%p83, %r109, 1;
	not.pred 	%p84, %p83;
	@%p84 bra 	$L__BB2_63;
	mov.b32 	%r110, %f168;
	shfl.sync.bfly.b32	%r111|%p85, %r110, 16, 31, -1;
	mov.b32 	%f38, %r111;
	shfl.sync.bfly.b32	%r26|%p86, %r2, 16, 31, -1;
	setp.lt.f32 	%p87, %f168, %f38;
	@%p87 bra 	$L__BB2_47;
	setp.neu.f32 	%p88, %f168, %f38;
	setp.ge.s32 	%p89, %r26, %r2;
	or.pred  	%p90, %p88, %p89;
	mov.u32 	%r135, %r2;
	@%p90 bra 	$L__BB2_48;
$L__BB2_47:
	mov.f32 	%f168, %f38;
	mov.u32 	%r135, %r26;
$L__BB2_48:
	mov.b32 	%r113, %f168;
	shfl.sync.bfly.b32	%r114|%p91, %r113, 8, 31, -1;
	mov.b32 	%f40, %r114;
	shfl.sync.bfly.b32	%r28|%p92, %r135, 8, 31, -1;
	setp.lt.f32 	%p93, %f168, %f40;
	@%p93 bra 	$L__BB2_50;
	setp.neu.f32 	%p94, %f168, %f40;
	setp.ge.s32 	%p95, %r28, %r135;
	or.pred  	%p96, %p94, %p95;
	@%p96 bra 	$L__BB2_51;
$L__BB2_50:
	mov.f32 	%f168, %f40;
	mov.u32 	%r135, %r28;
$L__BB2_51:
	mov.b32 	%r115, %f168;
	shfl.sync.bfly.b32	%r116|%p97, %r115, 4, 31, -1;
	mov.b32 	%f42, %r116;
	shfl.sync.bfly.b32	%r30|%p98, %r135, 4, 31, -1;
	setp.lt.f32 	%p99, %f168, %f42;
	@%p99 bra 	$L__BB2_53;
	setp.neu.f32 	%p100, %f168, %f42;
	setp.ge.s32 	%p101, %r30, %r135;
	or.pred  	%p102, %p100, %p101;
	@%p102 bra 	$L__BB2_54;
$L__BB2_53:
	mov.f32 	%f168, %f42;
	mov.u32 	%r135, %r30;
$L__BB2_54:
	mov.b32 	%r117, %f168;
	shfl.sync.bfly.b32	%r118|%p103, %r117, 2, 31, -1;
	mov.b32 	%f44, %r118;
	shfl.sync.bfly.b32	%r32|%p104, %r135, 2, 31, -1;
	setp.lt.f32 	%p105, %f168, %f44;
	@%p105 bra 	$L__BB2_56;
	setp.neu.f32 	%p106, %f168, %f44;
	setp.ge.s32 	%p107, %r32, %r135;
	or.pred  	%p108, %p106, %p107;
	@%p108 bra 	$L__BB2_57;
$L__BB2_56:
	mov.f32 	%f168, %f44;
	mov.u32 	%r135, %r32;
$L__BB2_57:
	mov.b32 	%r119, %f168;
	shfl.sync.bfly.b32	%r120|%p109, %r119, 1, 31, -1;
	mov.b32 	%f46, %r120;
	shfl.sync.bfly.b32	%r34|%p110, %r135, 1, 31, -1;
	setp.lt.f32 	%p111, %f168, %f46;
	@%p111 bra 	$L__BB2_59;
	setp.neu.f32 	%p112, %f168, %f46;
	setp.ge.s32 	%p113, %r34, %r135;
	or.pred  	%p114, %p112, %p113;
	@%p114 bra 	$L__BB2_60;
$L__BB2_59:
	mov.f32 	%f168, %f46;
	mov.u32 	%r135, %r34;
$L__BB2_60:
	setp.ne.s32 	%p115, %r2, 0;
	@%p115 bra 	$L__BB2_62;
	shl.b64 	%rd32, %rd48, 2;
	add.s64 	%rd33, %rd4, %rd32;
	st.global.f32 	[%rd33], %f168;
	add.s64 	%rd34, %rd48, %rd3;
	shl.b64 	%rd35, %rd34, 2;
	add.s64 	%rd36, %rd1, %rd35;
	st.global.u32 	[%rd36], %r135;
	add.f32 	%f174, %f174, %f168;
$L__BB2_62:
	shfl.sync.idx.b32	%r121|%p116, %r135, 0, 31, -1;
$L__BB2_63:
	setp.eq.s32 	%p117, %r53, 0;
	setp.ne.s32 	%p118, %r2, 0;
	or.pred  	%p119, %p118, %p117;
	@%p119 bra 	$L__BB2_77;
	setp.lt.s32 	%p120, %r52, 1;
	setp.gt.f32 	%p121, %f174, 0f00000000;
	rcp.rn.f32 	%f90, %f174;
	selp.f32 	%f51, %f90, 0f3F800000, %p121;
	@%p120 bra 	$L__BB2_77;
	and.b32  	%r36, %r52, 15;
	setp.lt.u32 	%p122, %r52, 16;
	mov.b32 	%r141, 0;
	@%p122 bra 	$L__BB2_68;
	and.b32  	%r141, %r52, 2147483632;
	neg.s32 	%r139, %r141;
	add.s64 	%rd38, %rd28, %rd2;
	add.s64 	%rd49, %rd38, 32;
$L__BB2_67:
	.pragma "nounroll";
	ld.global.f32 	%f91, [%rd49+-32];
	mul.f32 	%f92, %f51, %f91;
	st.global.f32 	[%rd49+-32], %f92;
	ld.global.f32 	%f93, [%rd49+-28];
	mul.f32 	%f94, %f51, %f93;
	st.global.f32 	[%rd49+-28], %f94;
	ld.global.f32 	%f95, [%rd49+-24];
	mul.f32 	%f96, %f51, %f95;
	st.global.f32 	[%rd49+-24], %f96;
	ld.global.f32 	%f97, [%rd49+-20];
	mul.f32 	%f98, %f51, %f97;
	st.global.f32 	[%rd49+-20], %f98;
	ld.global.f32 	%f99, [%rd49+-16];
	mul.f32 	%f100, %f51, %f99;
	st.global.f32 	[%rd49+-16], %f100;
	ld.global.f32 	%f101, [%rd49+-12];
	mul.f32 	%f102, %f51, %f101;
	st.global.f32 	[%rd49+-12], %f102;
	ld.global.f32 	%f103, [%rd49+-8];
	mul.f32 	%f104, %f51, %f103;
	st.global.f32 	[%rd49+-8], %f104;
	ld.global.f32 	%f105, [%rd49+-4];
	mul.f32 	%f106, %f51, %f105;
	st.global.f32 	[%rd49+-4], %f106;
	ld.global.f32 	%f107, [%rd49];
	mul.f32 	%f108, %f51, %f107;
	st.global.f32 	[%rd49], %f108;
	ld.global.f32 	%f109, [%rd49+4];
	mul.f32 	%f110, %f51, %f109;
	st.global.f32 	[%rd49+4], %f110;
	ld.global.f32 	%f111, [%rd49+8];
	mul.f32 	%f112, %f51, %f111;
	st.global.f32 	[%rd49+8], %f112;
	ld.global.f32 	%f113, [%rd49+12];
	mul.f32 	%f114, %f51, %f113;
	st.global.f32 	[%rd49+12], %f114;
	ld.global.f32 	%f115, [%rd49+16];
	mul.f32 	%f116, %f51, %f115;
	st.global.f32 	[%rd49+16], %f116;
	ld.global.f32 	%f117, [%rd49+20];
	mul.f32 	%f118, %f51, %f117;
	st.global.f32 	[%rd49+20], %f118;
	ld.global.f32 	%f119, [%rd49+24];
	mul.f32 	%f120, %f51, %f119;
	st.global.f32 	[%rd49+24], %f120;
	ld.global.f32 	%f121, [%rd49+28];
	mul.f32 	%f122, %f51, %f121;
	st.global.f32 	[%rd49+28], %f122;
	add.s32 	%r139, %r139, 16;
	add.s64 	%rd49, %rd49, 64;
	setp.ne.s32 	%p123, %r139, 0;
	@%p123 bra 	$L__BB2_67;
$L__BB2_68:
	setp.eq.s32 	%p124, %r36, 0;
	@%p124 bra 	$L__BB2_77;
	and.b32  	%r42, %r52, 7;
	setp.lt.u32 	%p125, %r36, 8;
	@%p125 bra 	$L__BB2_71;
	mul.wide.u32 	%rd39, %r141, 4;
	add.s64 	%rd40, %rd4, %rd39;
	ld.global.f32 	%f123, [%rd40];
	mul.f32 	%f124, %f51, %f123;
	st.global.f32 	[%rd40], %f124;
	ld.global.f32 	%f125, [%rd40+4];
	mul.f32 	%f126, %f51, %f125;
	st.global.f32 	[%rd40+4], %f126;
	ld.global.f32 	%f127, [%rd40+8];
	mul.f32 	%f128, %f51, %f127;
	st.global.f32 	[%rd40+8], %f128;
	ld.global.f32 	%f129, [%rd40+12];
	mul.f32 	%f130, %f51, %f129;
	st.global.f32 	[%rd40+12], %f130;
	ld.global.f32 	%f131, [%rd40+16];
	mul.f32 	%f132, %f51, %f131;
	st.global.f32 	[%rd40+16], %f132;
	ld.global.f32 	%f133, [%rd40+20];
	mul.f32 	%f134, %f51, %f133;
	st.global.f32 	[%rd40+20], %f134;
	ld.global.f32 	%f135, [%rd40+24];
	mul.f32 	%f136, %f51, %f135;
	st.global.f32 	[%rd40+24], %f136;
	ld.global.f32 	%f137, [%rd40+28];
	mul.f32 	%f138, %f51, %f137;
	st.global.f32 	[%rd40+28], %f138;
	add.s32 	%r141, %r141, 8;
$L__BB2_71:
	setp.eq.s32 	%p126, %r42, 0;
	@%p126 bra 	$L__BB2_77;
	and.b32  	%r45, %r52, 3;
	setp.lt.u32 	%p127, %r42, 4;
	@%p127 bra 	$L__BB2_74;
	mul.wide.u32 	%rd41, %r141, 4;
	add.s64 	%rd42, %rd4, %rd41;
	ld.global.f32 	%f139, [%rd42];
	mul.f32 	%f140, %f51, %f139;
	st.global.f32 	[%rd42], %f140;
	ld.global.f32 	%f141, [%rd42+4];
	mul.f32 	%f142, %f51, %f141;
	st.global.f32 	[%rd42+4], %f142;
	ld.global.f32 	%f143, [%rd42+8];
	mul.f32 	%f144, %f51, %f143;
	st.global.f32 	[%rd42+8], %f144;
	ld.global.f32 	%f145, [%rd42+12];
	mul.f32 	%f146, %f51, %f145;
	st.global.f32 	[%rd42+12], %f146;
	add.s32 	%r141, %r141, 4;
$L__BB2_74:
	setp.eq.s32 	%p128, %r45, 0;
	@%p128 bra 	$L__BB2_77;
	mul.wide.u32 	%rd44, %r141, 4;
	add.s64 	%rd45, %rd28, %rd44;
	add.s64 	%rd50, %rd2, %rd45;
	neg.s32 	%r143, %r45;
$L__BB2_76:
	.pragma "nounroll";
	ld.global.f32 	%f147, [%rd50];
	mul.f32 	%f148, %f51, %f147;
	st.global.f32 	[%rd50], %f148;
	add.s64 	%rd50, %rd50, 4;
	add.s32 	%r143, %r143, 1;
	setp.ne.s32 	%p129, %r143, 0;
	@%p129 bra 	$L__BB2_76;
$L__BB2_77:
	ret;

}
	// .globl	topk_softmax_f32_generic
.visible .entry topk_softmax_f32_generic(
	.param .u64 .ptr .align 1 topk_softmax_f32_generic_param_0,
	.param .u64 .ptr .align 1 topk_softmax_f32_generic_param_1,
	.param .u64 .ptr .align 1 topk_softmax_f32_generic_param_2,
	.param .u32 topk_softmax_f32_generic_param_3,
	.param .u32 topk_softmax_f32_generic_param_4,
	.param .u32 topk_softmax_f32_generic_param_5,
	.param .u32 topk_softmax_f32_generic_param_6
)
{
	.reg .pred 	%p<155>;
	.reg .b32 	%r<327>;
	.reg .b32 	%f<387>;
	.reg .b64 	%rd<47>;

	ld.param.u64 	%rd12, [topk_softmax_f32_generic_param_0];
	ld.param.u64 	%rd14, [topk_softmax_f32_generic_param_1];
	ld.param.u64 	%rd13, [topk_softmax_f32_generic_param_2];
	ld.param.u32 	%r117, [topk_softmax_f32_generic_param_3];
	ld.param.u32 	%r114, [topk_softmax_f32_generic_param_4];
	ld.param.u32 	%r115, [topk_softmax_f32_generic_param_5];
	ld.param.u32 	%r116, [topk_softmax_f32_generic_param_6];
	cvta.to.global.u64 	%rd1, %rd14;
	mov.u32 	%r1, %ctaid.x;
	setp.ge.s32 	%p1, %r1, %r117;
	@%p1 bra 	$L__BB3_112;
	cvta.to.global.u64 	%rd15, %rd12;
	mov.u32 	%r2, %tid.x;
	mul.lo.s32 	%r118, %r114, %r1;
	mul.wide.s32 	%rd16, %r118, 4;
	add.s64 	%rd2, %rd15, %rd16;
	setp.ge.s32 	%p2, %r2, %r114;
	mov.f32 	%f355, 0fFF7FFFFF;
	@%p2 bra 	$L__BB3_14;
	not.b32 	%r119, %r2;
	add.s32 	%r120, %r114, %r119;
	shr.u32 	%r121, %r120, 8;
	add.s32 	%r3, %r121, 1;
	and.b32  	%r4, %r3, 15;
	setp.lt.u32 	%p3, %r120, 3840;
	mov.f32 	%f355, 0fFF7FFFFF;
	mov.u32 	%r283, %r2;
	@%p3 bra 	$L__BB3_5;
	and.b32  	%r5, %r3, 33554416;
	mov.b32 	%r282, 0;
	mov.f32 	%f355, 0fFF7FFFFF;
	mov.u32 	%r283, %r2;
$L__BB3_4:
	.pragma "nounroll";
	mul.wide.u32 	%rd17, %r283, 4;
	add.s64 	%rd18, %rd2, %rd17;
	ld.global.nc.f32 	%f76, [%rd18];
	max.f32 	%f77, %f355, %f76;
	ld.global.nc.f32 	%f78, [%rd18+1024];
	max.f32 	%f79, %f77, %f78;
	ld.global.nc.f32 	%f80, [%rd18+2048];
	max.f32 	%f81, %f79, %f80;
	ld.global.nc.f32 	%f82, [%rd18+3072];
	max.f32 	%f83, %f81, %f82;
	ld.global.nc.f32 	%f84, [%rd18+4096];
	max.f32 	%f85, %f83, %f84;
	ld.global.nc.f32 	%f86, [%rd18+5120];
	max.f32 	%f87, %f85, %f86;
	ld.global.nc.f32 	%f88, [%rd18+6144];
	max.f32 	%f89, %f87, %f88;
	ld.global.nc.f32 	%f90, [%rd18+7168];
	max.f32 	%f91, %f89, %f90;
	ld.global.nc.f32 	%f92, [%rd18+8192];
	max.f32 	%f93, %f91, %f92;
	ld.global.nc.f32 	%f94, [%rd18+9216];
	max.f32 	%f95, %f93, %f94;
	ld.global.nc.f32 	%f96, [%rd18+10240];
	max.f32 	%f97, %f95, %f96;
	ld.global.nc.f32 	%f98, [%rd18+11264];
	max.f32 	%f99, %f97, %f98;
	ld.global.nc.f32 	%f100, [%rd18+12288];
	max.f32 	%f101, %f99, %f100;
	ld.global.nc.f32 	%f102, [%rd18+13312];
	max.f32 	%f103, %f101, %f102;
	ld.global.nc.f32 	%f104, [%rd18+14336];
	max.f32 	%f105, %f103, %f104;
	ld.global.nc.f32 	%f106, [%rd18+15360];
	max.f32 	%f355, %f105, %f106;
	add.s32 	%r283, %r283, 4096;
	add.s32 	%r282, %r282, 16;
	setp.ne.s32 	%p4, %r282, %r5;
	@%p4 bra 	$L__BB3_4;
$L__BB3_5:
	setp.eq.s32 	%p5, %r4, 0;
	@%p5 bra 	$L__BB3_14;
	and.b32  	%r11, %r3, 7;
	setp.lt.u32 	%p6, %r4, 8;
	@%p6 bra 	$L__BB3_8;
	mul.wide.u32 	%rd19, %r283, 4;
	add.s64 	%rd20, %rd2, %rd19;
	ld.global.nc.f32 	%f108, [%rd20];
	max.f32 	%f109, %f355, %f108;
	ld.global.nc.f32 	%f110, [%rd20+1024];
	max.f32 	%f111, %f109, %f110;
	ld.global.nc.f32 	%f112, [%rd20+2048];
	max.f32 	%f113, %f111, %f112;
	ld.global.nc.f32 	%f114, [%rd20+3072];
	max.f32 	%f115, %f113, %f114;
	ld.global.nc.f32 	%f116, [%rd20+4096];
	max.f32 	%f117, %f115, %f116;
	ld.global.nc.f32 	%f118, [%rd20+5120];
	max.f32 	%f119, %f117, %f118;
	ld.global.nc.f32 	%f120, [%rd20+6144];
	max.f32 	%f121, %f119, %f120;
	ld.global.nc.f32 	%f122, [%rd20+7168];
	max.f32 	%f355, %f121, %f122;
	add.s32 	%r283, %r283, 2048;
$L__BB3_8:
	setp.eq.s32 	%p7, %r11, 0;
	@%p7 bra 	$L__BB3_14;
	and.b32  	%r14, %r3, 3;
	setp.lt.u32 	%p8, %r11, 4;
	@%p8 bra 	$L__BB3_11;
	mul.wide.u32 	%rd21, %r283, 4;
	add.s64 	%rd22, %rd2, %rd21;
	ld.global.nc.f32 	%f124, [%rd22];
	max.f32 	%f125, %f355, %f124;
	ld.global.nc.f32 	%f126, [%rd22+1024];
	max.f32 	%f127, %f125, %f126;
	ld.global.nc.f32 	%f128, [%rd22+2048];
	max.f32 	%f129, %f127, %f128;
	ld.global.nc.f32 	%f130, [%rd22+3072];
	max.f32 	%f355, %f129, %f130;
	add.s32 	%r283, %r283, 1024;
$L__BB3_11:
	setp.eq.s32 	%p9, %r14, 0;
	@%p9 bra 	$L__BB3_14;
	mov.b32 	%r287, 0;
$L__BB3_13:
	.pragma "nounroll";
	mul.wide.u32 	%rd23, %r283, 4;
	add.s64 	%rd24, %rd2, %rd23;
	ld.global.nc.f32 	%f131, [%rd24];
	max.f32 	%f355, %f355, %f131;
	add.s32 	%r283, %r283, 256;
	add.s32 	%r287, %r287, 1;
	setp.ne.s32 	%p10, %r287, %r14;
	@%p10 bra 	$L__BB3_13;
$L__BB3_14:
	and.b32  	%r21, %r2, 31;
	mov.b32 	%r124, %f355;
	shfl.sync.bfly.b32	%r125|%p11, %r124, 16, 31, -1;
	mov.b32 	%f132, %r125;
	max.f32 	%f133, %f355, %f132;
	mov.b32 	%r126, %f133;
	shfl.sync.bfly.b32	%r127|%p12, %r126, 8, 31, -1;
	mov.b32 	%f134, %r127;
	max.f32 	%f135, %f133, %f134;
	mov.b32 	%r128, %f135;
	shfl.sync.bfly.b32	%r129|%p13, %r128, 4, 31, -1;
	mov.b32 	%f136, %r129;
	max.f32 	%f137, %f135, %f136;
	mov.b32 	%r130, %f137;
	shfl.sync.bfly.b32	%r131|%p14, %r130, 2, 31, -1;
	mov.b32 	%f138, %r131;
	max.f32 	%f139, %f137, %f138;
	mov.b32 	%r132, %f139;
	shfl.sync.bfly.b32	%r133|%p15, %r132, 1, 31, -1;
	mov.b32 	%f140, %r133;
	max.f32 	%f357, %f139, %f140;
	setp.ne.s32 	%p16, %r21, 0;
	shr.u32 	%r134, %r2, 3;
	mov.u32 	%r135, smem;
	add.s32 	%r22, %r135, %r134;
	@%p16 bra 	$L__BB3_16;
	st.shared.f32 	[%r22], %f357;
$L__BB3_16:
	bar.sync 	0;
	setp.gt.u32 	%p17, %r2, 31;
	shl.b32 	%r136, %r21, 2;
	add.s32 	%r23, %r135, %r136;
	@%p17 bra 	$L__BB3_20;
	setp.gt.u32 	%p18, %r21, 7;
	mov.f32 	%f356, 0fFF7FFFFF;
	@%p18 bra 	$L__BB3_19;
	ld.shared.f32 	%f356, [%r23];
$L__BB3_19:
	mov.b32 	%r138, %f356;
	shfl.sync.bfly.b32	%r139|%p19, %r138, 16, 31, -1;
	mov.b32 	%f142, %r139;
	max.f32 	%f143, %f356, %f142;
	mov.b32 	%r140, %f143;
	shfl.sync.bfly.b32	%r141|%p20, %r140, 8, 31, -1;
	mov.b32 	%f144, %r141;
	max.f32 	%f145, %f143, %f144;
	mov.b32 	%r142, %f145;
	shfl.sync.bfly.b32	%r143|%p21, %r142, 4, 31, -1;
	mov.b32 	%f146, %r143;
	max.f32 	%f147, %f145, %f146;
	mov.b32 	%r144, %f147;
	shfl.sync.bfly.b32	%r145|%p22, %r144, 2, 31, -1;
	mov.b32 	%f148, %r145;
	max.f32 	%f149, %f147, %f148;
	mov.b32 	%r146, %f149;
	shfl.sync.bfly.b32	%r147|%p23, %r146, 1, 31, -1;
	mov.b32 	%f150, %r147;
	max.f32 	%f357, %f149, %f150;
$L__BB3_20:
	bar.sync 	0;
	setp.ne.s32 	%p24, %r2, 0;
	@%p24 bra 	$L__BB3_22;
	st.shared.f32 	[smem], %f357;
$L__BB3_22:
	setp.ge.s32 	%p25, %r2, %r114;
	bar.sync 	0;
	mov.f32 	%f362, 0f00000000;
	ld.shared.f32 	%f19, [smem];
	@%p25 bra 	$L__BB3_28;
	not.b32 	%r148, %r2;
	add.s32 	%r24, %r114, %r148;
	and.b32  	%r149, %r24, 768;
	setp.eq.s32 	%p26, %r149, 768;
	mov.f32 	%f362, 0f00000000;
	mov.u32 	%r290, %r2;
	@%p26 bra 	$L__BB3_26;
	shr.u32 	%r151, %r24, 8;
	add.s32 	%r152, %r151, 1;
	and.b32  	%r25, %r152, 3;
	mov.b32 	%r289, 0;
	mov.f32 	%f362, 0f00000000;
	mov.u32 	%r290, %r2;
$L__BB3_25:
	.pragma "nounroll";
	mul.wide.u32 	%rd25, %r290, 4;
	add.s64 	%rd26, %rd2, %rd25;
	ld.global.nc.f32 	%f155, [%rd26];
	sub.f32 	%f156, %f155, %f19;
	fma.rn.f32 	%f157, %f156, 0f3BBB989D, 0f3F000000;
	cvt.sat.f32.f32 	%f158, %f157;
	mov.f32 	%f159, 0f4B400001;
	mov.f32 	%f160, 0f437C0000;
	fma.rm.f32 	%f161, %f158, %f160, %f159;
	add.f32 	%f162, %f161, 0fCB40007F;
	neg.f32 	%f163, %f162;
	fma.rn.f32 	%f164, %f156, 0f3FB8AA3B, %f163;
	fma.rn.f32 	%f165, %f156, 0f32A57060, %f164;
	mov.b32 	%r153, %f161;
	shl.b32 	%r154, %r153, 23;
	mov.b32 	%f166, %r154;
	ex2.approx.ftz.f32 	%f167, %f165;
	mul.f32 	%f168, %f167, %f166;
	shl.b32 	%r155, %r290, 2;
	add.s32 	%r157, %r135, %r155;
	st.shared.f32 	[%r157+32], %f168;
	add.f32 	%f362, %f362, %f168;
	add.s32 	%r290, %r290, 256;
	add.s32 	%r289, %r289, 1;
	setp.ne.s32 	%p27, %r289, %r25;
	@%p27 bra 	$L__BB3_25;
$L__BB3_26:
	setp.lt.u32 	%p28, %r24, 768;
	@%p28 bra 	$L__BB3_28;
$L__BB3_27:
	mul.wide.u32 	%rd27, %r290, 4;
	add.s64 	%rd28, %rd2, %rd27;
	ld.global.nc.f32 	%f169, [%rd28];
	sub.f32 	%f170, %f169, %f19;
	fma.rn.f32 	%f171, %f170, 0f3BBB989D, 0f3F000000;
	cvt.sat.f32.f32 	%f172, %f171;
	mov.f32 	%f173, 0f4B400001;
	mov.f32 	%f174, 0f437C0000;
	fma.rm.f32 	%f175, %f172, %f174, %f173;
	add.f32 	%f176, %f175, 0fCB40007F;
	neg.f32 	%f177, %f176;
	fma.rn.f32 	%f178, %f170, 0f3FB8AA3B, %f177;
	fma.rn.f32 	%f179, %f170, 0f32A57060, %f178;
	mov.b32 	%r158, %f175;
	shl.b32 	%r159, %r158, 23;
	mov.b32 	%f180, %r159;
	ex2.approx.ftz.f32 	%f181, %f179;
	mul.f32 	%f182, %f181, %f180;
	shl.b32 	%r160, %r290, 2;
	add.s32 	%r162, %r135, %r160;
	st.shared.f32 	[%r162+32], %f182;
	add.f32 	%f183, %f362, %f182;
	ld.global.nc.f32 	%f184, [%rd28+1024];
	sub.f32 	%f185, %f184, %f19;
	fma.rn.f32 	%f186, %f185, 0f3BBB989D, 0f3F000000;
	cvt.sat.f32.f32 	%f187, %f186;
	fma.rm.f32 	%f188, %f187, %f174, %f173;
	add.f32 	%f189, %f188, 0fCB40007F;
	neg.f32 	%f190, %f189;
	fma.rn.f32 	%f191, %f185, 0f3FB8AA3B, %f190;
	fma.rn.f32 	%f192, %f185, 0f32A57060, %f191;
	mov.b32 	%r163, %f188;
	shl.b32 	%r164, %r163, 23;
	mov.b32 	%f193, %r164;
	ex2.approx.ftz.f32 	%f194, %f192;
	mul.f32 	%f195, %f194, %f193;
	st.shared.f32 	[%r162+1056], %f195;
	add.f32 	%f196, %f183, %f195;
	ld.global.nc.f32 	%f197, [%rd28+2048];
	sub.f32 	%f198, %f197, %f19;
	fma.rn.f32 	%f199, %f198, 0f3BBB989D, 0f3F000000;
	cvt.sat.f32.f32 	%f200, %f199;
	fma.rm.f32 	%f201, %f200, %f174, %f173;
	add.f32 	%f202, %f201, 0fCB40007F;
	neg.f32 	%f203, %f202;
	fma.rn.f32 	%f204, %f198, 0f3FB8AA3B, %f203;
	fma.rn.f32 	%f205, %f198, 0f32A57060, %f204;
	mov.b32 	%r165, %f201;
	shl.b32 	%r166, %r165, 23;
	mov.b32 	%f206, %r166;
	ex2.approx.ftz.f32 	%f207, %f205;
	mul.f32 	%f208, %f207, %f206;
	st.shared.f32 	[%r162+2080], %f208;
	add.f32 	%f209, %f196, %f208;
	ld.global.nc.f32 	%f210, [%rd28+3072];
	sub.f32 	%f211, %f210, %f19;
	fma.rn.f32 	%f212, %f211, 0f3BBB989D, 0f3F000000;
	cvt.sat.f32.f32 	%f213, %f212;
	fma.rm.f32 	%f214, %f213, %f174, %f173;
	add.f32 	%f215, %f214, 0fCB40007F;
	neg.f32 	%f216, %f215;
	fma.rn.f32 	%f217, %f211, 0f3FB8AA3B, %f216;
	fma.rn.f32 	%f218, %f211, 0f32A57060, %f217;
	mov.b32 	%r167, %f214;
	shl.b32 	%r168, %r167, 23;
	mov.b32 	%f219, %r168;
	ex2.approx.ftz.f32 	%f220, %f218;
	mul.f32 	%f221, %f220, %f219;
	st.shared.f32 	[%r162+3104], %f221;
	add.f32 	%f362, %f209, %f221;
	add.s32 	%r290, %r290, 1024;
	setp.lt.s32 	%p29, %r290, %r114;
	@%p29 bra 	$L__BB3_27;
$L__BB3_28:
	setp.ne.s32 	%p30, %r21, 0;
	bar.sync 	0;
	mov.b32 	%r169, %f362;
	shfl.sync.bfly.b32	%r170|%p31, %r169, 16, 31, -1;
	mov.b32 	%f222, %r170;
	add.f32 	%f223, %f362, %f222;
	mov.b32 	%r171, %f223;
	shfl.sync.bfly.b32	%r172|%p32, %r171, 8, 31, -1;
	mov.b32 	%f224, %r172;
	add.f32 	%f225, %f223, %f224;
	mov.b32 	%r173, %f225;
	shfl.sync.bfly.b32	%r174|%p33, %r173, 4, 31, -1;
	mov.b32 	%f226, %r174;
	add.f32 	%f227, %f225, %f226;
	mov.b32 	%r175, %f227;
	shfl.sync.bfly.b32	%r176|%p34, %r175, 2, 31, -1;
	mov.b32 	%f228, %r176;
	add.f32 	%f229, %f227, %f228;
	mov.b32 	%r177, %f229;
	shfl.sync.bfly.b32	%r178|%p35, %r177, 1, 31, -1;
	mov.b32 	%f230, %r178;
	add.f32 	%f364, %f229, %f230;
	@%p30 bra 	$L__BB3_30;
	st.shared.f32 	[%r22], %f364;
$L__BB3_30:
	setp.gt.u32 	%p36, %r2, 31;
	bar.sync 	0;
	@%p36 bra 	$L__BB3_34;
	setp.gt.u32 	%p37, %r21, 7;
	mov.f32 	%f363, 0f00000000;
	@%p37 bra 	$L__BB3_33;
	ld.shared.f32 	%f363, [%r23];
$L__BB3_33:
	mov.b32 	%r179, %f363;
	shfl.sync.bfly.b32	%r180|%p38, %r179, 16, 31, -1;
	mov.b32 	%f232, %r180;
	add.f32 	%f233, %f363, %f232;
	mov.b32 	%r181, %f233;
	shfl.sync.bfly.b32	%r182|%p39, %r181, 8, 31, -1;
	mov.b32 	%f234, %r182;
	add.f32 	%f235, %f233, %f234;
	mov.b32 	%r183, %f235;
	shfl.sync.bfly.b32	%r184|%p40, %r183, 4, 31, -1;
	mov.b32 	%f236, %r184;
	add.f32 	%f237, %f235, %f236;
	mov.b32 	%r185, %f237;
	shfl.sync.bfly.b32	%r186|%p41, %r185, 2, 31, -1;
	mov.b32 	%f238, %r186;
	add.f32 	%f239, %f237, %f238;
	mov.b32 	%r187, %f239;
	shfl.sync.bfly.b32	%r188|%p42, %r187, 1, 31, -1;
	mov.b32 	%f240, %r188;
	add.f32 	%f364, %f239, %f240;
$L__BB3_34:
	setp.ne.s32 	%p43, %r2, 0;
	bar.sync 	0;
	@%p43 bra 	$L__BB3_36;
	st.shared.f32 	[smem], %f364;
$L__BB3_36:
	setp.ge.s32 	%p44, %r2, %r114;
	bar.sync 	0;
	ld.shared.f32 	%f241, [smem];
	rcp.rn.f32 	%f32, %f241;
	@%p44 bra 	$L__BB3_42;
	not.b32 	%r189, %r2;
	add.s32 	%r33, %r114, %r189;
	and.b32  	%r190, %r33, 768;
	setp.eq.s32 	%p45, %r190, 768;
	mov.u32 	%r294, %r2;
	@%p45 bra 	$L__BB3_40;
	shr.u32 	%r192, %r33, 8;
	add.s32 	%r193, %r192, 1;
	and.b32  	%r34, %r193, 3;
	mov.b32 	%r293, 0;
	mov.u32 	%r294, %r2;
$L__BB3_39:
	.pragma "nounroll";
	shl.b32 	%r194, %r294, 2;
	add.s32 	%r196, %r135, %r194;
	ld.shared.f32 	%f242, [%r196+32];
	mul.f32 	%f243, %f32, %f242;
	st.shared.f32 	[%r196+32], %f243;
	add.s32 	%r294, %r294, 256;
	add.s32 	%r293, %r293, 1;
	setp.ne.s32 	%p46, %r293, %r34;
	@%p46 bra 	$L__BB3_39;
$L__BB3_40:
	setp.lt.u32 	%p47, %r33, 768;
	@%p47 bra 	$L__BB3_42;
$L__BB3_41:
	shl.b32 	%r197, %r294, 2;
	add.s32 	%r199, %r135, %r197;
	ld.shared.f32 	%f244, [%r199+32];
	mul.f32 	%f245, %f32, %f244;
	st.shared.f32 	[%r199+32], %f245;
	ld.shared.f32 	%f246, [%r199+1056];
	mul.f32 	%f247, %f32, %f246;
	st.shared.f32 	[%r199+1056], %f247;
	ld.shared.f32 	%f248, [%r199+2080];
	mul.f32 	%f249, %f32, %f248;
	st.shared.f32 	[%r199+2080], %f249;
	ld.shared.f32 	%f250, [%r199+3104];
	mul.f32 	%f251, %f32, %f250;
	st.shared.f32 	[%r199+3104], %f251;
	add.s32 	%r294, %r294, 1024;
	setp.lt.s32 	%p48, %r294, %r114;
	@%p48 bra 	$L__BB3_41;
$L__BB3_42:
	bar.sync 	0;
	mul.lo.s32 	%r200, %r115, %r1;
	cvt.s64.s32 	%rd3, %r200;
	mul.wide.s32 	%rd29, %r200, 4;
	add.s64 	%rd4, %rd1, %rd29;
	setp.lt.s32 	%p49, %r115, 1;
	mov.f32 	%f385, 0f00000000;
	@%p49 bra 	$L__BB3_98;
	shl.b32 	%r202, %r114, 2;
	add.s32 	%r204, %r135, %r202;
	add.s32 	%r42, %r204, 32;
	add.s32 	%r44, %r42, %r134;
	not.b32 	%r206, %r2;
	add.s32 	%r45, %r114, %r206;
	shr.u32 	%r207, %r45, 8;
	add.s32 	%r208, %r207, 1;
	and.b32  	%r46, %r208, 7;
	and.b32  	%r47, %r208, 3;
	and.b32  	%r209, %r208, 33554424;
	neg.s32 	%r48, %r209;
	shl.b32 	%r210, %r2, 2;
	add.s32 	%r211, %r210, %r135;
	add.s32 	%r49, %r211, 4128;
	cvta.to.global.u64 	%rd5, %rd13;
	mov.f32 	%f385, 0f00000000;
	mov.b32 	%r296, 0;
$L__BB3_44:
	setp.ge.s32 	%p50, %r2, %r114;
	mov.b32 	%r310, -1;
	mov.f32 	%f373, 0fFF7FFFFF;
	@%p50 bra 	$L__BB3_56;
	setp.lt.u32 	%p51, %r45, 1792;
	mov.f32 	%f373, 0fFF7FFFFF;
	mov.b32 	%r310, -1;
	mov.u32 	%r308, %r2;
	@%p51 bra 	$L__BB3_48;
	mov.f32 	%f373, 0fFF7FFFFF;
	mov.b32 	%r310, -1;
	mov.u32 	%r306, %r49;
	mov.u32 	%r307, %r48;
	mov.u32 	%r308, %r2;
$L__BB3_47:
	.pragma "nounroll";
	ld.shared.f32 	%f258, [%r306+-4096];
	setp.gt.f32 	%p52, %f258, %f373;
	selp.f32 	%f259, %f258, %f373, %p52;
	selp.b32 	%r216, %r308, %r310, %p52;
	ld.shared.f32 	%f260, [%r306+-3072];
	setp.gt.f32 	%p53, %f260, %f259;
	selp.f32 	%f261, %f260, %f259, %p53;
	add.s32 	%r217, %r308, 256;
	selp.b32 	%r218, %r217, %r216, %p53;
	ld.shared.f32 	%f262, [%r306+-2048];
	setp.gt.f32 	%p54, %f262, %f261;
	selp.f32 	%f263, %f262, %f261, %p54;
	add.s32 	%r219, %r308, 512;
	selp.b32 	%r220, %r219, %r218, %p54;
	ld.shared.f32 	%f264, [%r306+-1024];
	setp.gt.f32 	%p55, %f264, %f263;
	selp.f32 	%f265, %f264, %f263, %p55;
	add.s32 	%r221, %r308, 768;
	selp.b32 	%r222, %r221, %r220, %p55;
	ld.shared.f32 	%f266, [%r306];
	setp.gt.f32 	%p56, %f266, %f265;
	selp.f32 	%f267, %f266, %f265, %p56;
	add.s32 	%r223, %r308, 1024;
	selp.b32 	%r224, %r223, %r222, %p56;
	ld.shared.f32 	%f268, [%r306+1024];
	setp.gt.f32 	%p57, %f268, %f267;
	selp.f32 	%f269, %f268, %f267, %p57;
	add.s32 	%r225, %r308, 1280;
	selp.b32 	%r226, %r225, %r224, %p57;
	ld.shared.f32 	%f270, [%r306+2048];
	setp.gt.f32 	%p58, %f270, %f269;
	selp.f32 	%f271, %f270, %f269, %p58;
	add.s32 	%r227, %r308, 1536;
	selp.b32 	%r228, %r227, %r226, %p58;
	ld.shared.f32 	%f272, [%r306+3072];
	setp.gt.f32 	%p59, %f272, %f271;
	selp.f32 	%f373, %f272, %f271, %p59;
	add.s32 	%r229, %r308, 1792;
	selp.b32 	%r310, %r229, %r228, %p59;
	add.s32 	%r308, %r308, 2048;
	add.s32 	%r307, %r307, 8;
	add.s32 	%r306, %r306, 8192;
	setp.eq.s32 	%p60, %r307, 0;
	@%p60 bra 	$L__BB3_48;
	bra.uni 	$L__BB3_47;
$L__BB3_48:
	setp.eq.s32 	%p61, %r46, 0;
	@%p61 bra 	$L__BB3_56;
	add.s32 	%r231, %r46, -1;
	setp.lt.u32 	%p62, %r231, 3;
	@%p62 bra 	$L__BB3_51;
	shl.b32 	%r232, %r308, 2;
	mov.u32 	%r233, smem;
	add.s32 	%r234, %r233, %r232;
	ld.shared.f32 	%f274, [%r234+32];
	setp.gt.f32 	%p63, %f274, %f373;
	selp.f32 	%f275, %f274, %f373, %p63;
	selp.b32 	%r235, %r308, %r310, %p63;
	add.s32 	%r236, %r308, 256;
	ld.shared.f32 	%f276, [%r234+1056];
	setp.gt.f32 	%p64, %f276, %f275;
	selp.f32 	%f277, %f276, %f275, %p64;
	selp.b32 	%r237, %r236, %r235, %p64;
	add.s32 	%r238, %r308, 512;
	ld.shared.f32 	%f278, [%r234+2080];
	setp.gt.f32 	%p65, %f278, %f277;
	selp.f32 	%f279, %f278, %f277, %p65;
	selp.b32 	%r239, %r238, %r237, %p65;
	add.s32 	%r240, %r308, 768;
	ld.shared.f32 	%f280, [%r234+3104];
	setp.gt.f32 	%p66, %f280, %f279;
	selp.f32 	%f373, %f280, %f279, %p66;
	selp.b32 	%r310, %r240, %r239, %p66;
	add.s32 	%r308, %r308, 1024;
$L__BB3_51:
	setp.eq.s32 	%p67, %r47, 0;
	@%p67 bra 	$L__BB3_56;
	and.b32  	%r242, %r45, 768;
	setp.eq.s32 	%p68, %r242, 0;
	@%p68 bra 	$L__BB3_54;
	shl.b32 	%r243, %r308, 2;
	mov.u32 	%r244, smem;
	add.s32 	%r245, %r244, %r243;
	ld.shared.f32 	%f282, [%r245+32];
	setp.gt.f32 	%p69, %f282, %f373;
	selp.f32 	%f283, %f282, %f373, %p69;
	selp.b32 	%r246, %r308, %r310, %p69;
	add.s32 	%r247, %r308, 256;
	ld.shared.f32 	%f284, [%r245+1056];
	setp.gt.f32 	%p70, %f284, %f283;
	selp.f32 	%f373, %f284, %f283, %p70;
	selp.b32 	%r310, %r247, %r246, %p70;
	add.s32 	%r308, %r308, 512;
$L__BB3_54:
	and.b32  	%r248, %r45, 256;
	setp.ne.s32 	%p71, %r248, 0;
	@%p71 bra 	$L__BB3_56;
	shl.b32 	%r249, %r308, 2;
	mov.u32 	%r250, smem;
	add.s32 	%r251, %r250, %r249;
	ld.shared.f32 	%f285, [%r251+32];
	setp.gt.f32 	%p72, %f285, %f373;
	selp.f32 	%f373, %f285, %f373, %p72;
	selp.b32 	%r310, %r308, %r310, %p72;
$L__BB3_56:
	mov.b32 	%r252, %f373;
	shfl.sync.bfly.b32	%r253|%p73, %r252, 16, 31, -1;
	mov.b32 	%f46, %r253;
	shfl.sync.bfly.b32	%r75|%p74, %r310, 16, 31, -1;
	setp.lt.f32 	%p75, %f373, %f46;
	@%p75 bra 	$L__BB3_58;
	setp.neu.f32 	%p76, %f373, %f46;
	setp.ge.s32 	%p77, %r75, %r310;
	or.pred  	%p78, %p76, %p77;
	@%p78 bra 	$L__BB3_59;
$L__BB3_58:
	mov.f32 	%f373, %f46;
	mov.u32 	%r310, %r75;
$L__BB3_59:
	mov.b32 	%r254, %f373;
	shfl.sync.bfly.b32	%r255|%p79, %r254, 8, 31, -1;
	mov.b32 	%f48, %r255;
	shfl.sync.bfly.b32	%r77|%p80, %r310, 8, 31, -1;
	setp.lt.f32 	%p81, %f373, %f48;
	@%p81 bra 	$L__BB3_61;
	setp.neu.f32 	%p82, %f373, %f48;
	setp.ge.s32 	%p83, %r77, %r310;
	or.pred  	%p84, %p82, %p83;
	@%p84 bra 	$L__BB3_62;
$L__BB3_61:
	mov.f32 	%f373, %f48;
	mov.u32 	%r310, %r77;
$L__BB3_62:
	mov.b32 	%r256, %f373;
	shfl.sync.bfly.b32	%r257|%p85, %r256, 4, 31, -1;
	mov.b32 	%f50, %r257;
	shfl.sync.bfly.b32	%r79|%p86, %r310, 4, 31, -1;
	setp.lt.f32 	%p87, %f373, %f50;
	@%p87 bra 	$L__BB3_64;
	setp.neu.f32 	%p88, %f373, %f50;
	setp.ge.s32 	%p89, %r79, %r310;
	or.pred  	%p90, %p88, %p89;
	@%p90 bra 	$L__BB3_65;
$L__BB3_64:
	mov.f32 	%f373, %f50;
	mov.u32 	%r310, %r79;
$L__BB3_65:
	mov.b32 	%r258, %f373;
	shfl.sync.bfly.b32	%r259|%p91, %r258, 2, 31, -1;
	mov.b32 	%f52, %r259;
	shfl.sync.bfly.b32	%r81|%p92, %r310, 2, 31, -1;
	setp.lt.f32 	%p93, %f373, %f52;
	@%p93 bra 	$L__BB3_67;
	setp.neu.f32 	%p94, %f373, %f52;
	setp.ge.s32 	%p95, %r81, %r310;
	or.pred  	%p96, %p94, %p95;
	@%p96 bra 	$L__BB3_68;
$L__BB3_67:
	mov.f32 	%f373, %f52;
	mov.u32 	%r310, %r81;
$L__BB3_68:
	mov.b32 	%r260, %f373;
	shfl.sync.bfly.b32	%r261|%p97, %r260, 1, 31, -1;
	mov.b32 	%f54, %r261;
	shfl.sync.bfly.b32	%r83|%p98, %r310, 1, 31, -1;
	setp.lt.f32 	%p99, %f373, %f54;
	@%p99 bra 	$L__BB3_70;
	setp.neu.f32 	%p100, %f373, %f54;
	setp.ge.s32 	%p101, %r83, %r310;
	or.pred  	%p102, %p100, %p101;
	@%p102 bra 	$L__BB3_71;
$L__BB3_70:
	mov.f32 	%f373, %f54;
	mov.u32 	%r310, %r83;
$L__BB3_71:
	setp.ne.s32 	%p103, %r21, 0;
	@%p103 bra 	$L__BB3_73;
	st.shared.f32 	[%r22], %f373;
	st.shared.u32 	[%r44], %r310;
$L__BB3_73:
	setp.gt.u32 	%p104, %r2, 31;
	bar.sync 	0;
	@%p104 bra 	$L__BB3_91;
	setp.gt.u32 	%p105, %r21, 7;
	mov.b32 	%r310, -1;
	mov.f32 	%f373, 0fFF7FFFFF;
	@%p105 bra 	$L__BB3_76;
	ld.shared.f32 	%f373, [%r23];
	shl.b32 	%r263, %r21, 2;
	add.s32 	%r264, %r42, %r263;
	ld.shared.u32 	%r310, [%r264];
$L__BB3_76:
	mov.b32 	%r265, %f373;
	shfl.sync.bfly.b32	%r266|%p106, %r265, 16, 31, -1;
	mov.b32 	%f58, %r266;
	shfl.sync.bfly.b32	%r87|%p107, %r310, 16, 31, -1;
	setp.lt.f32 	%p108, %f373, %f58;
	@%p108 bra 	$L__BB3_78;
	setp.neu.f32 	%p109, %f373, %f58;
	setp.ge.s32 	%p110, %r87, %r310;
	or.pred  	%p111, %p109, %p110;
	@%p111 bra 	$L__BB3_79;
$L__BB3_78:
	mov.f32 	%f373, %f58;
	mov.u32 	%r310, %r87;
$L__BB3_79:
	mov.b32 	%r267, %f373;
	shfl.sync.bfly.b32	%r268|%p112, %r267, 8, 31, -1;
	mov.b32 	%f60, %r268;
	shfl.sync.bfly.b32	%r89|%p113, %r310, 8, 31, -1;
	setp.lt.f32 	%p114, %f373, %f60;
	@%p114 bra 	$L__BB3_81;
	setp.neu.f32 	%p115, %f373, %f60;
	setp.ge.s32 	%p116, %r89, %r310;
	or.pred  	%p117, %p115, %p116;
	@%p117 bra 	$L__BB3_82;
$L__BB3_81:
	mov.f32 	%f373, %f60;
	mov.u32 	%r310, %r89;
$L__BB3_82:
	mov.b32 	%r269, %f373;
	shfl.sync.bfly.b32	%r270|%p118, %r269, 4, 31, -1;
	mov.b32 	%f62, %r270;
	shfl.sync.bfly.b32	%r91|%p119, %r310, 4, 31, -1;
	setp.lt.f32 	%p120, %f373, %f62;
	@%p120 bra 	$L__BB3_84;
	setp.neu.f32 	%p121, %f373, %f62;
	setp.ge.s32 	%p122, %r91, %r310;
	or.pred  	%p123, %p121, %p122;
	@%p123 bra 	$L__BB3_85;
$L__BB3_84:
	mov.f32 	%f373, %f62;
	mov.u32 	%r310, %r91;
$L__BB3_85:
	mov.b32 	%r271, %f373;
	shfl.sync.bfly.b32	%r272|%p124, %r271, 2, 31, -1;
	mov.b32 	%f64, %r272;
	shfl.sync.bfly.b32	%r93|%p125, %r310, 2, 31, -1;
	setp.lt.f32 	%p126, %f373, %f64;
	@%p126 bra 	$L__BB3_87;
	setp.neu.f32 	%p127, %f373, %f64;
	setp.ge.s32 	%p128, %r93, %r310;
	or.pred  	%p129, %p127, %p128;
	@%p129 bra 	$L__BB3_88;
$L__BB3_87:
	mov.f32 	%f373, %f64;
	mov.u32 	%r310, %r93;
$L__BB3_88:
	mov.b32 	%r273, %f373;
	shfl.sync.bfly.b32	%r274|%p130, %r273, 1, 31, -1;
	mov.b32 	%f66, %r274;
	shfl.sync.bfly.b32	%r95|%p131, %r310, 1, 31, -1;
	setp.lt.f32 	%p132, %f373, %f66;
	@%p132 bra 	$L__BB3_90;
	setp.neu.f32 	%p133, %f373, %f66;
	setp.ge.s32 	%p134, %r95, %r310;
	or.pred  	%p135, %p133, %p134;
	@%p135 bra 	$L__BB3_91;
$L__BB3_90:
	mov.f32 	%f373, %f66;
	mov.u32 	%r310, %r95;
$L__BB3_91:
	setp.ne.s32 	%p136, %r2, 0;
	bar.sync 	0;
	@%p136 bra 	$L__BB3_93;
	st.shared.f32 	[smem], %f373;
	st.shared.u32 	[%r42], %r310;
$L__BB3_93:
	setp.ne.s32 	%p137, %r2, 0;
	bar.sync 	0;
	ld.shared.u32 	%r97, [%r42];
	@%p137 bra 	$L__BB3_95;
	ld.shared.f32 	%f287, [smem];
	cvt.u64.u32 	%rd30, %r296;
	mul.wide.u32 	%rd31, %r296, 4;
	add.s64 	%rd32, %rd4, %rd31;
	st.global.f32 	[%rd32], %f287;
	add.s64 	%rd33, %rd30, %rd3;
	shl.b64 	%rd34, %rd33, 2;
	add.s64 	%rd35, %rd5, %rd34;
	st.global.u32 	[%rd35], %r97;
	add.f32 	%f385, %f385, %f287;
$L__BB3_95:
	setp.lt.s32 	%p138, %r97, 0;
	and.b32  	%r275, %r97, 255;
	setp.ne.s32 	%p139, %r2, %r275;
	or.pred  	%p140, %p138, %p139;
	@%p140 bra 	$L__BB3_97;
	shl.b32 	%r276, %r97, 2;
	mov.u32 	%r277, smem;
	add.s32 	%r278, %r277, %r276;
	mov.b32 	%r279, -8388609;
	st.shared.u32 	[%r278+32], %r279;
$L__BB3_97:
	bar.sync 	0;
	add.s32 	%r296, %r296, 1;
	setp.ne.s32 	%p141, %r296, %r115;
	@%p141 bra 	$L__BB3_44;
$L__BB3_98:
	setp.ne.s32 	%p142, %r2, 0;
	setp.eq.s32 	%p143, %r116, 0;
	or.pred  	%p144, %p142, %p143;
	@%p144 bra 	$L__BB3_112;
	setp.lt.s32 	%p145, %r115, 1;
	setp.gt.f32 	%p146, %f385, 0f00000000;
	rcp.rn.f32 	%f288, %f385;
	selp.f32 	%f71, %f288, 0f3F800000, %p146;
	@%p145 bra 	$L__BB3_112;
	and.b32  	%r99, %r115, 15;
	setp.lt.u32 	%p147, %r115, 16;
	mov.b32 	%r324, 0;
	@%p147 bra 	$L__BB3_103;
	and.b32  	%r324, %r115, 2147483632;
	neg.s32 	%r322, %r324;
	shl.b64 	%rd36, %rd3, 2;
	add.s64 	%rd37, %rd36, %rd1;
	add.s64 	%rd45, %rd37, 32;
$L__BB3_102:
	.pragma "nounroll";
	ld.global.f32 	%f289, [%rd45+-32];
	mul.f32 	%f290, %f71, %f289;
	st.global.f32 	[%rd45+-32], %f290;
	ld.global.f32 	%f291, [%rd45+-28];
	mul.f32 	%f292, %f71, %f291;
	st.global.f32 	[%rd45+-28], %f292;
	ld.global.f32 	%f293, [%rd45+-24];
	mul.f32 	%f294, %f71, %f293;
	st.global.f32 	[%rd45+-24], %f294;
	ld.global.f32 	%f295, [%rd45+-20];
	mul.f32 	%f296, %f71, %f295;
	st.global.f32 	[%rd45+-20], %f296;
	ld.global.f32 	%f297, [%rd45+-16];
	mul.f32 	%f298, %f71, %f297;
	st.global.f32 	[%rd45+-16], %f298;
	ld.global.f32 	%f299, [%rd45+-12];
	mul.f32 	%f300, %f71, %f299;
	st.global.f32 	[%rd45+-12], %f300;
	ld.global.f32 	%f301, [%rd45+-8];
	mul.f32 	%f302, %f71, %f301;
	st.global.f32 	[%rd45+-8], %f302;
	ld.global.f32 	%f303, [%rd45+-4];
	mul.f32 	%f304, %f71, %f303;
	st.global.f32 	[%rd45+-4], %f304;
	ld.global.f32 	%f305, [%rd45];
	mul.f32 	%f306, %f71, %f305;
	st.global.f32 	[%rd45], %f306;
	ld.global.f32 	%f307, [%rd45+4];
	mul.f32 	%f308, %f71, %f307;
	st.global.f32 	[%rd45+4], %f308;
	ld.global.f32 	%f309, [%rd45+8];
	mul.f32 	%f310, %f71, %f309;
	st.global.f32 	[%rd45+8], %f310;
	ld.global.f32 	%f311, [%rd45+12];
	mul.f32 	%f312, %f71, %f311;
	st.global.f32 	[%rd45+12], %f312;
	ld.global.f32 	%f313, [%rd45+16];
	mul.f32 	%f314, %f71, %f313;
	st.global.f32 	[%rd45+16], %f314;
	ld.global.f32 	%f315, [%rd45+20];
	mul.f32 	%f316, %f71, %f315;
	st.global.f32 	[%rd45+20], %f316;
	ld.global.f32 	%f317, [%rd45+24];
	mul.f32 	%f318, %f71, %f317;
	st.global.f32 	[%rd45+24], %f318;
	ld.global.f32 	%f319, [%rd45+28];
	mul.f32 	%f320, %f71, %f319;
	st.global.f32 	[%rd45+28], %f320;
	add.s32 	%r322, %r322, 16;
	add.s64 	%rd45, %rd45, 64;
	setp.ne.s32 	%p148, %r322, 0;
	@%p148 bra 	$L__BB3_102;
$L__BB3_103:
	setp.eq.s32 	%p149, %r99, 0;
	@%p149 bra 	$L__BB3_112;
	and.b32  	%r105, %r115, 7;
	setp.lt.u32 	%p150, %r99, 8;
	@%p150 bra 	$L__BB3_106;
	mul.wide.u32 	%rd38, %r324, 4;
	add.s64 	%rd39, %rd4, %rd38;
	ld.global.f32 	%f321, [%rd39];
	mul.f32 	%f322, %f71, %f321;
	st.global.f32 	[%rd39], %f322;
	ld.global.f32 	%f323, [%rd39+4];
	mul.f32 	%f324, %f71, %f323;
	st.global.f32 	[%rd39+4], %f324;
	ld.global.f32 	%f325, [%rd39+8];
	mul.f32 	%f326, %f71, %f325;
	st.global.f32 	[%rd39+8], %f326;
	ld.global.f32 	%f327, [%rd39+12];
	mul.f32 	%f328, %f71, %f327;
	st.global.f32 	[%rd39+12], %f328;
	ld.global.f32 	%f329, [%rd39+16];
	mul.f32 	%f330, %f71, %f329;
	st.global.f32 	[%rd39+16], %f330;
	ld.global.f32 	%f331, [%rd39+20];
	mul.f32 	%f332, %f71, %f331;
	st.global.f32 	[%rd39+20], %f332;
	ld.global.f32 	%f333, [%rd39+24];
	mul.f32 	%f334, %f71, %f333;
	st.global.f32 	[%rd39+24], %f334;
	ld.global.f32 	%f335, [%rd39+28];
	mul.f32 	%f336, %f71, %f335;
	st.global.f32 	[%rd39+28], %f336;
	add.s32 	%r324, %r324, 8;
$L__BB3_106:
	setp.eq.s32 	%p151, %r105, 0;
	@%p151 bra 	$L__BB3_112;
	and.b32  	%r108, %r115, 3;
	setp.lt.u32 	%p152, %r105, 4;
	@%p152 bra 	$L__BB3_109;
	mul.wide.u32 	%rd40, %r324, 4;
	add.s64 	%rd41, %rd4, %rd40;
	ld.global.f32 	%f337, [%rd41];
	mul.f32 	%f338, %f71, %f337;
	st.global.f32 	[%rd41], %f338;
	ld.global.f32 	%f339, [%rd41+4];
	mul.f32 	%f340, %f71, %f339;
	st.global.f32 	[%rd41+4], %f340;
	ld.global.f32 	%f341, [%rd41+8];
	mul.f32 	%f342, %f71, %f341;
	st.global.f32 	[%rd41+8], %f342;
	ld.global.f32 	%f343, [%rd41+12];
	mul.f32 	%f344, %f71, %f343;
	st.global.f32 	[%rd41+12], %f344;
	add.s32 	%r324, %r324, 4;
$L__BB3_109:
	setp.eq.s32 	%p153, %r108, 0;
	@%p153 bra 	$L__BB3_112;
	shl.b64 	%rd42, %rd3, 2;
	mul.wide.u32 	%rd43, %r324, 4;
	add.s64 	%rd44, %rd42, %rd43;
	add.s64 	%rd46, %rd1, %rd44;
	neg.s32 	%r326, %r108;
$L__BB3_111:
	.pragma "nounroll";
	ld.global.f32 	%f345, [%rd46];
	mul.f32 	%f346, %f71, %f345;
	st.global.f32 	[%rd46], %f346;
	add.s64 	%rd46, %rd46, 4;
	add.s32 	%r326, %r326, 1;
	setp.ne.s32 	%p154, %r326, 0;
	@%p154 bra 	$L__BB3_111;
$L__BB3_112:
	ret;

}


// ===== COMPILED SASS (sm_100) =====

	.target	sm_100

	.elftype	@"ET_EXEC"


//--------------------- .note.nv.tkinfo           --------------------------
	.section	.note.nv.tkinfo,"",@"SHT_NOTE"
	.sectionflags	@"SHF_NOTE_NV_TKINFO"
	.tkinfo
        /*0018*/ 	.word	0x00000002
        /*0030*/ 	.string	""
        /*0030*/ 	.string	"ptxas"
        /*0030*/ 	.string	"Cuda compilation tools, release 13.0, V13.0.88"
        /*0030*/ 	.string	"Build cuda_13.0.r13.0/compiler.36424714_0"
        /*0030*/ 	.string	"-arch sm_100 -m 64 "



//--------------------- .note.nv.cuinfo           --------------------------
	.section	.note.nv.cuinfo,"",@"SHT_NOTE"
	.sectionflags	@"SHF_NOTE_NV_CUINFO"
        /*0018*/ 	.short	0x0002
        /*001a*/ 	.short	0x0064
        /*001c*/ 	.short	0x0082
	.zero		2


//--------------------- .nv.info                  --------------------------
	.section	.nv.info,"",@"SHT_CUDA_INFO"
	.align	4


	//----- nvinfo : EIATTR_REGCOUNT
	.align		4
        /*0000*/ 	.byte	0x04, 0x2f
        /*0002*/ 	.short	(.L_1 - .L_0)
	.align		4
.L_0:
        /*0004*/ 	.word	index@(topk_softmax_f32_warp)
        /*0008*/ 	.word	0x00000020


	//----- nvinfo : EIATTR_FRAME_SIZE
	.align		4
.L_1:
        /*000c*/ 	.byte	0x04, 0x11
        /*000e*/ 	.short	(.L_3 - .L_2)
	.align		4
.L_2:
        /*0010*/ 	.word	index@($__internal_6_$__cuda_sm3x_div_rn_noftz_f32_slowpath)
        /*0014*/ 	.word	0x00000000


	//----- nvinfo : EIATTR_FRAME_SIZE
	.align		4
.L_3:
        /*0018*/ 	.byte	0x04, 0x11
        /*001a*/ 	.short	(.L_5 - .L_4)
	.align		4
.L_4:
        /*001c*/ 	.word	index@($__internal_5_$__cuda_sm20_rcp_rn_f32_slowpath)
        /*0020*/ 	.word	0x00000000


	//----- nvinfo : EIATTR_FRAME_SIZE
	.align		4
.L_5:
        /*0024*/ 	.byte	0x04, 0x11
        /*0026*/ 	.short	(.L_7 - .L_6)
	.align		4
.L_6:
        /*0028*/ 	.word	index@(topk_softmax_f32_warp)
        /*002c*/ 	.word	0x00000000


	//----- nvinfo : EIATTR_REGCOUNT
	.align		4
.L_7:
        /*0030*/ 	.byte	0x04, 0x2f
        /*0032*/ 	.short	(.L_9 - .L_8)
	.align		4
.L_8:
        /*0034*/ 	.word	index@(topk_softmax_f16_warp)
        /*0038*/ 	.word	0x00000020


	//----- nvinfo : EIATTR_FRAME_SIZE
	.align		4
.L_9:
        /*003c*/ 	.byte	0x04, 0x11
        /*003e*/ 	.short	(.L_11 - .L_10)
	.align		4
.L_10:
        /*0040*/ 	.word	index@($__internal_4_$__cuda_sm3x_div_rn_noftz_f32_slowpath)
        /*0044*/ 	.word	0x00000000


	//----- nvinfo : EIATTR_FRAME_SIZE
	.align		4
.L_11:
        /*0048*/ 	.byte	0x04, 0x11
        /*004a*/ 	.short	(.L_13 - .L_12)
	.align		4
.L_12:
        /*004c*/ 	.word	index@($__internal_3_$__cuda_sm20_rcp_rn_f32_slowpath)
        /*0050*/ 	.word	0x00000000


	//----- nvinfo : EIATTR_FRAME_SIZE
	.align		4
.L_13:
        /*0054*/ 	.byte	0x04, 0x11
        /*0056*/ 	.short	(.L_15 - .L_14)
	.align		4
.L_14:
        /*0058*/ 	.word	index@(topk_softmax_f16_warp)
        /*005c*/ 	.word	0x00000000


	//----- nvinfo : EIATTR_REGCOUNT
	.align		4
.L_15:
        /*0060*/ 	.byte	0x04, 0x2f
        /*0062*/ 	.short	(.L_17 - .L_16)
	.align		4
.L_16:
        /*0064*/ 	.word	index@(topk_softmax_bf16_warp)
        /*0068*/ 	.word	0x00000020


	//----- nvinfo : EIATTR_FRAME_SIZE
	.align		4
.L_17:
        /*006c*/ 	.byte	0x04, 0x11
        /*006e*/ 	.short	(.L_19 - .L_18)
	.align		4
.L_18:
        /*0070*/ 	.word	index@($__internal_2_$__cuda_sm3x_div_rn_noftz_f32_slowpath)
        /*0074*/ 	.word	0x00000000


	//----- nvinfo : EIATTR_FRAME_SIZE
	.align		4
.L_19:
        /*0078*/ 	.byte	0x04, 0x11
        /*007a*/ 	.short	(.L_21 - .L_20)
	.align		4
.L_20:
        /*007c*/ 	.word	index@($__internal_1_$__cuda_sm20_rcp_rn_f32_slowpath)
        /*0080*/ 	.word	0x00000000


	//----- nvinfo : EIATTR_FRAME_SIZE
	.align		4
.L_21:
        /*0084*/ 	.byte	0x04, 0x11
        /*0086*/ 	.short	(.L_23 - .L_22)
	.align		4
.L_22:
        /*0088*/ 	.word	index@(topk_softmax_bf16_warp)
        /*008c*/ 	.word	0x00000000


	//----- nvinfo : EIATTR_REGCOUNT
	.align		4
.L_23:
        /*0090*/ 	.byte	0x04, 0x2f
        /*0092*/ 	.short	(.L_25 - .L_24)
	.align		4
.L_24:
        /*0094*/ 	.word	index@(topk_softmax_f32_generic)
        /*0098*/ 	.word	0x00000020


	//----- nvinfo : EIATTR_FRAME_SIZE
	.align		4
.L_25:
        /*009c*/ 	.byte	0x04, 0x11
        /*009e*/ 	.short	(.L_27 - .L_26)
	.align		4
.L_26:
        /*00a0*/ 	.word	index@($__internal_0_$__cuda_sm20_rcp_rn_f32_slowpath)
        /*00a4*/ 	.word	0x00000000


	//----- nvinfo : EIATTR_FRAME_SIZE
	.align		4
.L_27:
        /*00a8*/ 	.byte	0x04, 0x11
        /*00aa*/ 	.short	(.L_29 - .L_28)
	.align		4
.L_28:
        /*00ac*/ 	.word	index@(topk_softmax_f32_generic)
        /*00b0*/ 	.word	0x00000000


	//----- nvinfo : EIATTR_MIN_STACK_SIZE
	.align		4
.L_29:
        /*00b4*/ 	.byte	0x04, 0x12
        /*00b6*/ 	.short	(.L_31 - .L_30)
	.align		4
.L_30:
        /*00b8*/ 	.word	index@(topk_softmax_f32_generic)
        /*00bc*/ 	.word	0x00000000


	//----- nvinfo : EIATTR_MIN_STACK_SIZE
	.align		4
.L_31:
        /*00c0*/ 	.byte	0x04, 0x12
        /*00c2*/ 	.short	(.L_33 - .L_32)
	.align		4
.L_32:
        /*00c4*/ 	.word	index@(topk_softmax_bf16_warp)
        /*00c8*/ 	.word	0x00000000


	//----- nvinfo : EIATTR_MIN_STACK_SIZE
	.align		4
.L_33:
        /*00cc*/ 	.byte	0x04, 0x12
        /*00ce*/ 	.short	(.L_35 - .L_34)
	.align		4
.L_34:
        /*00d0*/ 	.word	index@(topk_softmax_f16_warp)
        /*00d4*/ 	.word	0x00000000


	//----- nvinfo : EIATTR_MIN_STACK_SIZE
	.align		4
.L_35:
        /*00d8*/ 	.byte	0x04, 0x12
        /*00da*/ 	.short	(.L_37 - .L_36)
	.align		4
.L_36:
        /*00dc*/ 	.word	index@(topk_softmax_f32_warp)
        /*00e0*/ 	.word	0x00000000
.L_37:


//--------------------- .nv.compat                --------------------------
	.section	.nv.compat,"",@"SHT_CUDA_COMPAT_INFO"
	.align	4
        /*0000*/ 	.byte	0x02, 0x09, 0x00, 0x00, 0x02, 0x02, 0x01, 0x00, 0x02, 0x05, 0x05, 0x00, 0x03, 0x07, 0x01, 0x01
        /*0010*/ 	.byte	0x02, 0x03, 0x00, 0x00, 0x02, 0x06, 0x01, 0x00, 0x04, 0x0b, 0x08, 0x00, 0x01, 0x00, 0x00, 0x00
        /*0020*/ 	.byte	0x00, 0x00, 0x00, 0x00


//--------------------- .nv.info.topk_softmax_f32_generic --------------------------
	.section	.nv.info.topk_softmax_f32_generic,"",@"SHT_CUDA_INFO"
	.sectionflags	@""
	.align	4


	//----- nvinfo : EIATTR_CUDA_API_VERSION
	.align		4
        /*0000*/ 	.byte	0x04, 0x37
        /*0002*/ 	.short	(.L_39 - .L_38)
.L_38:
        /*0004*/ 	.word	0x00000082


	//----- nvinfo : EIATTR_KPARAM_INFO
	.align		4
.L_39:
        /*0008*/ 	.byte	0x04, 0x17
        /*000a*/ 	.short	(.L_41 - .L_40)
.L_40:
        /*000c*/ 	.word	0x00000000
        /*0010*/ 	.short	0x0006
        /*0012*/ 	.short	0x0024
        /*0014*/ 	.byte	0x00, 0xf0, 0x11, 0x00


	//----- nvinfo : EIATTR_KPARAM_INFO
	.align		4
.L_41:
        /*0018*/ 	.byte	0x04, 0x17
        /*001a*/ 	.short	(.L_43 - .L_42)
.L_42:
        /*001c*/ 	.word	0x00000000
        /*0020*/ 	.short	0x0005
        /*0022*/ 	.short	0x0020
        /*0024*/ 	.byte	0x00, 0xf0, 0x11, 0x00


	//----- nvinfo : EIATTR_KPARAM_INFO
	.align		4
.L_43:
        /*0028*/ 	.byte	0x04, 0x17
        /*002a*/ 	.short	(.L_45 - .L_44)
.L_44:
        /*002c*/ 	.word	0x00000000
        /*0030*/ 	.short	0x0004
        /*0032*/ 	.short	0x001c
        /*0034*/ 	.byte	0x00, 0xf0, 0x11, 0x00


	//----- nvinfo : EIATTR_KPARAM_INFO
	.align		4
.L_45:
        /*0038*/ 	.byte	0x04, 0x17
        /*003a*/ 	.short	(.L_47 - .L_46)
.L_46:
        /*003c*/ 	.word	0x00000000
        /*0040*/ 	.short	0x0003
        /*0042*/ 	.short	0x0018
        /*0044*/ 	.byte	0x00, 0xf0, 0x11, 0x00


	//----- nvinfo : EIATTR_KPARAM_INFO
	.align		4
.L_47:
        /*0048*/ 	.byte	0x04, 0x17
        /*004a*/ 	.short	(.L_49 - .L_48)
.L_48:
        /*004c*/ 	.word	0x00000000
        /*0050*/ 	.short	0x0002
        /*0052*/ 	.short	0x0010
        /*0054*/ 	.byte	0x00, 0xf5, 0x21, 0x00


	//----- nvinfo : EIATTR_KPARAM_INFO
	.align		4
.L_49:
        /*0058*/ 	.byte	0x04, 0x17
        /*005a*/ 	.short	(.L_51 - .L_50)
.L_50:
        /*005c*/ 	.word	0x00000000
        /*0060*/ 	.short	0x0001
        /*0062*/ 	.short	0x0008
        /*0064*/ 	.byte	0x00, 0xf5, 0x21, 0x00


	//----- nvinfo : EIATTR_KPARAM_INFO
	.align		4
.L_51:
        /*0068*/ 	.byte	0x04, 0x17
        /*006a*/ 	.short	(.L_53 - .L_52)
.L_52:
        /*006c*/ 	.word	0x00000000
        /*0070*/ 	.short	0x0000
        /*0072*/ 	.short	0x0000
        /*0074*/ 	.byte	0x00, 0xf5, 0x21, 0x00


	//----- nvinfo : EIATTR_SPARSE_MMA_MASK
	.align		4
.L_53:
        /*0078*/ 	.byte	0x03, 0x50
        /*007a*/ 	.short	0x0000


	//----- nvinfo : EIATTR_MAXREG_COUNT
	.align		4
        /*007c*/ 	.byte	0x03, 0x1b
        /*007e*/ 	.short	0x00ff


	//----- nvinfo : EIATTR_NUM_BARRIERS
	.align		4
        /*0080*/ 	.byte	0x02, 0x4c
        /*0082*/ 	.byte	0x01
	.zero		1


	//----- nvinfo : EIATTR_MERCURY_ISA_VERSION
	.align		4
        /*0084*/ 	.byte	0x03, 0x5f
        /*0086*/ 	.short	0x0101


	//----- nvinfo : EIATTR_COOP_GROUP_MASK_REGIDS
	.align		4
        /*0088*/ 	.byte	0x04, 0x29
        /*008a*/ 	.short	(.L_55 - .L_54)


	//   ....[0]....
.L_54:
        /*008c*/ 	.word	0xffffffff


	//   ....[1]....
        /*0090*/ 	.word	0xffffffff


	//   ....[2]....
        /*0094*/ 	.word	0xffffffff


	//   ....[3]....
        /*0098*/ 	.word	0xffffffff


	//   ....[4]....
        /*009c*/ 	.word	0xffffffff


	//   ....[5]....
        /*00a0*/ 	.word	0xffffffff


	//   ....[6]....
        /*00a4*/ 	.word	0xffffffff


	//   ....[7]....
        /*00a8*/ 	.word	0xffffffff


	//   ....[8]....
        /*00ac*/ 	.word	0xffffffff


	//   ....[9]....
        /*00b0*/ 	.word	0xffffffff


	//   ....[10]....
        /*00b4*/ 	.word	0xffffffff


	//   ....[11]....
        /*00b8*/ 	.word	0xffffffff


	//   ....[12]....
        /*00bc*/ 	.word	0xffffffff


	//   ....[13]....
        /*00c0*/ 	.word	0xffffffff


	//   ....[14]....
        /*00c4*/ 	.word	0xffffffff


	//   ....[15]....
        /*00c8*/ 	.word	0xffffffff


	//   ....[16]....
        /*00cc*/ 	.word	0xffffffff


	//   ....[17]....
        /*00d0*/ 	.word	0xffffffff


	//   ....[18]....
        /*00d4*/ 	.word	0xffffffff


	//   ....[19]....
        /*00d8*/ 	.word	0xffffffff


	//   ....[20]....
        /*00dc*/ 	.word	0xffffffff


	//   ....[21]....
        /*00e0*/ 	.word	0xffffffff


	//   ....[22]....
        /*00e4*/ 	.word	0xffffffff


	//   ....[23]....
        /*00e8*/ 	.word	0xffffffff


	//   ....[24]....
        /*00ec*/ 	.word	0xffffffff


	//   ....[25]....
        /*00f0*/ 	.word	0xffffffff


	//   ....[26]....
        /*00f4*/ 	.word	0xffffffff


	//   ....[27]....
        /*00f8*/ 	.word	0xffffffff


	//   ....[28]....
        /*00fc*/ 	.word	0xffffffff


	//   ....[29]....
        /*0100*/ 	.word	0xffffffff


	//   ....[30]....
        /*0104*/ 	.word	0xffffffff


	//   ....[31]....
        /*0108*/ 	.word	0xffffffff


	//   ....[32]....
        /*010c*/ 	.word	0xffffffff


	//   ....[33]....
        /*0110*/ 	.word	0xffffffff


	//   ....[34]....
        /*0114*/ 	.word	0xffffffff


	//   ....[35]....
        /*0118*/ 	.word	0xffffffff


	//   ....[36]....
        /*011c*/ 	.word	0xffffffff


	//   ....[37]....
        /*0120*/ 	.word	0xffffffff


	//   ....[38]....
        /*0124*/ 	.word	0xffffffff


	//   ....[39]....
        /*0128*/ 	.word	0xffffffff


	//   ....[40]....
        /*012c*/ 	.word	0x05000006


	//   ....[41]....
        /*0130*/ 	.word	0x05000006


	//   ....[42]....
        /*0134*/ 	.word	0x05000006


	//   ....[43]....
        /*0138*/ 	.word	0x05000006


	//   ....[44]....
        /*013c*/ 	.word	0x05000006


	//   ....[45]....
        /*0140*/ 	.word	0x05000006


	//   ....[46]....
        /*0144*/ 	.word	0x05000006


	//   ....[47]....
        /*0148*/ 	.word	0x05000006


	//   ....[48]....
        /*014c*/ 	.word	0x05000006


	//   ....[49]....
        /*0150*/ 	.word	0x05000006


	//   ....[50]....
        /*0154*/ 	.word	0x05000006


	//   ....[51]....
        /*0158*/ 	.word	0x05000006


	//   ....[52]....
        /*015c*/ 	.word	0x05000006


	//   ....[53]....
        /*0160*/ 	.word	0x05000006


	//   ....[54]....
        /*0164*/ 	.word	0x05000006


	//   ....[55]....
        /*0168*/ 	.word	0x05000006


	//   ....[56]....
        /*016c*/ 	.word	0x05000006


	//   ....[57]....
        /*0170*/ 	.word	0x05000006


	//   ....[58]....
        /*0174*/ 	.word	0x05000006


	//   ....[59]....
        /*0178*/ 	.word	0x05000006


	//----- nvinfo : EIATTR_COOP_GROUP_INSTR_OFFSETS
	.align		4
.L_55:
        /*017c*/ 	.byte	0x04, 0x28
        /*017e*/ 	.short	(.L_57 - .L_56)


	//   ....[0]....
.L_56:
        /*0180*/ 	.word	0x00000690


	//   ....[1]....
        /*0184*/ 	.word	0x000006f0


	//   ....[2]....
        /*0188*/ 	.word	0x00000720


	//   ....[3]....
        /*018c*/ 	.word	0x00000740


	//   ....[4]....
        /*0190*/ 	.word	0x00000770


	//   ....[5]....
        /*0194*/ 	.word	0x00000820


	//   ....[6]....
        /*0198*/ 	.word	0x00000840


	//   ....[7]....
        /*019c*/ 	.word	0x00000860


	//   ....[8]....
        /*01a0*/ 	.word	0x00000880


	//   ....[9]....
        /*01a4*/ 	.word	0x000008a0


	//   ....[10]....
        /*01a8*/ 	.word	0x00000f10


	//   ....[11]....
        /*01ac*/ 	.word	0x00000f50


	//   ....[12]....
        /*01b0*/ 	.word	0x00000f70


	//   ....[13]....
        /*01b4*/ 	.word	0x00000f90


	//   ....[14]....
        /*01b8*/ 	.word	0x00000fb0


	//   ....[15]....
        /*01bc*/ 	.word	0x00001050


	//   ....[16]....
        /*01c0*/ 	.word	0x00001070


	//   ....[17]....
        /*01c4*/ 	.word	0x00001090


	//   ....[18]....
        /*01c8*/ 	.word	0x000010b0


	//   ....[19]....
        /*01cc*/ 	.word	0x000010d0


	//   ....[20]....
        /*01d0*/ 	.word	0x00001d30


	//   ....[21]....
        /*01d4*/ 	.word	0x00001d50


	//   ....[22]....
        /*01d8*/ 	.word	0x00001db0


	//   ....[23]....
        /*01dc*/ 	.word	0x00001dc0


	//   ....[24]....
        /*01e0*/ 	.word	0x00001e20


	//   ....[25]....
        /*01e4*/ 	.word	0x00001e30


	//   ....[26]....
        /*01e8*/ 	.word	0x00001e90


	//   ....[27]....
        /*01ec*/ 	.word	0x00001ea0


	//   ....[28]....
        /*01f0*/ 	.word	0x00001f00


	//   ....[29]....
        /*01f4*/ 	.word	0x00001f10


	//   ....[30]....
        /*01f8*/ 	.word	0x00002030


	//   ....[31]....
        /*01fc*/ 	.word	0x00002040


	//   ....[32]....
        /*0200*/ 	.word	0x000020a0


	//   ....[33]....
        /*0204*/ 	.word	0x000020b0


	//   ....[34]....
        /*0208*/ 	.word	0x00002110


	//   ....[35]....
        /*020c*/ 	.word	0x00002120


	//   ....[36]....
        /*0210*/ 	.word	0x00002180


	//   ....[37]....
        /*0214*/ 	.word	0x00002190


	//   ....[38]....
        /*0218*/ 	.word	0x000021f0


	//   ....[39]....
        /*021c*/ 	.word	0x00002200


	//   ....[40]....
        /*0220*/ 	.word	0x00002f10


	//   ....[41]....
        /*0224*/ 	.word	0x00002f70


	//   ....[42]....
        /*0228*/ 	.word	0x00002fd0


	//   ....[43]....
        /*022c*/ 	.word	0x00003030


	//   ....[44]....
        /*0230*/ 	.word	0x00003090


	//   ....[45]....
        /*0234*/ 	.word	0x00003100


	//   ....[46]....
        /*0238*/ 	.word	0x00003160


	//   ....[47]....
        /*023c*/ 	.word	0x000031c0


	//   ....[48]....
        /*0240*/ 	.word	0x00003220


	//   ....[49]....
        /*0244*/ 	.word	0x00003280


	//   ....[50]....
        /*0248*/ 	.word	0x00003300


	//   ....[51]....
        /*024c*/ 	.word	0x00003350


	//   ....[52]....
        /*0250*/ 	.word	0x000033f0


	//   ....[53]....
        /*0254*/ 	.word	0x00003440


	//   ....[54]....
        /*0258*/ 	.word	0x000034e0


	//   ....[55]....
        /*025c*/ 	.word	0x00003530


	//   ....[56]....
        /*0260*/ 	.word	0x000035d0


	//   ....[57]....
        /*0264*/ 	.word	0x00003620


	//   ....[58]....
        /*0268*/ 	.word	0x000036c0


	//   ....[59]....
        /*026c*/ 	.word	0x00003710


	//----- nvinfo : EIATTR_VRC_CTA_INIT_COUNT
	.align		4
.L_57:
        /*0270*/ 	.byte	0x02, 0x4a
	.zero		1
	.zero		1


	//----- nvinfo : EIATTR_EXIT_INSTR_OFFSETS
	.align		4
        /*0274*/ 	.byte	0x04, 0x1c
        /*0276*/ 	.short	(.L_59 - .L_58)


	//   ....[0]....
.L_58:
        /*0278*/ 	.word	0x00000040


	//   ....[1]....
        /*027c*/ 	.word	0x00002500


	//   ....[2]....
        /*0280*/ 	.word	0x00002620


	//   ....[3]....
        /*0284*/ 	.word	0x00002a80


	//   ....[4]....
        /*0288*/ 	.word	0x00002c70


	//   ....[5]....
        /*028c*/ 	.word	0x00002da0


	//   ....[6]....
        /*0290*/ 	.word	0x00002ec0


	//----- nvinfo : EIATTR_CRS_STACK_SIZE
	.align		4
.L_59:
        /*0294*/ 	.byte	0x04, 0x1e
        /*0296*/ 	.short	(.L_61 - .L_60)
.L_60:
        /*0298*/ 	.word	0x00000000


	//----- nvinfo : EIATTR_CBANK_PARAM_SIZE
	.align		4
.L_61:
        /*029c*/ 	.byte	0x03, 0x19
        /*029e*/ 	.short	0x0028


	//----- nvinfo : EIATTR_PARAM_CBANK
	.align		4
        /*02a0*/ 	.byte	0x04, 0x0a
        /*02a2*/ 	.short	(.L_63 - .L_62)
	.align		4
.L_62:
        /*02a4*/ 	.word	index@(.nv.constant0.topk_softmax_f32_generic)
        /*02a8*/ 	.short	0x0380
        /*02aa*/ 	.short	0x0028


	//----- nvinfo : EIATTR_SW_WAR
	.align		4
.L_63:
        /*02ac*/ 	.byte	0x04, 0x36
        /*02ae*/ 	.short	(.L_65 - .L_64)
.L_64:
        /*02b0*/ 	.word	0x00000008
.L_65:


//--------------------- .nv.info.topk_softmax_bf16_warp --------------------------
	.section	.nv.info.topk_softmax_bf16_warp,"",@"SHT_CUDA_INFO"
	.sectionflags	@""
	.align	4


	//----- nvinfo : EIATTR_CUDA_API_VERSION
	.align		4
        /*0000*/ 	.byte	0x04, 0x37
        /*0002*/ 	.short	(.L_67 - .L_66)
.L_66:
        /*0004*/ 	.word	0x00000082


	//----- nvinfo : EIATTR_KPARAM_INFO
	.align		4
.L_67:
        /*0008*/ 	.byte	0x04, 0x17
        /*000a*/ 	.short	(.L_69 - .L_68)
.L_68:
        /*000c*/ 	.word	0x00000000
        /*0010*/ 	.short	0x0006
        /*0012*/ 	.short	0x0024
        /*0014*/ 	.byte	0x00, 0xf0, 0x11, 0x00


	//----- nvinfo : EIATTR_KPARAM_INFO
	.align		4
.L_69:
        /*0018*/ 	.byte	0x04, 0x17
        /*001a*/ 	.short	(.L_71 - .L_70)
.L_70:
        /*001c*/ 	.word	0x00000000
        /*0020*/ 	.short	0x0005
        /*0022*/ 	.short	0x0020
        /*0024*/ 	.byte	0x00, 0xf0, 0x11, 0x00


	//----- nvinfo : EIATTR_KPARAM_INFO
	.align		4
.L_71:
        /*0028*/ 	.byte	0x04, 0x17
        /*002a*/ 	.short	(.L_73 - .L_72)
.L_72:
        /*002c*/ 	.word	0x00000000
        /*0030*/ 	.short	0x0004
        /*0032*/ 	.short	0x001c
        /*0034*/ 	.byte	0x00, 0xf0, 0x11, 0x00


	//----- nvinfo : EIATTR_KPARAM_INFO
	.align		4
.L_73:
        /*0038*/ 	.byte	0x04, 0x17
        /*003a*/ 	.short	(.L_75 - .L_74)
.L_74:
        /*003c*/ 	.word	0x00000000
        /*0040*/ 	.short	0x0003
        /*0042*/ 	.short	0x0018
        /*0044*/ 	.byte	0x00, 0xf0, 0x11, 0x00


	//----- nvinfo : EIATTR_KPARAM_INFO
	.align		4
.L_75:
        /*0048*/ 	.byte	0x04, 0x17
        /*004a*/ 	.short	(.L_77 - .L_76)
.L_76:
        /*004c*/ 	.word	0x00000000
        /*0050*/ 	.short	0x0002
        /*0052*/ 	.short	0x0010
        /*0054*/ 	.byte	0x00, 0xf5, 0x21, 0x00


	//----- nvinfo : EIATTR_KPARAM_INFO
	.align		4
.L_77:
        /*0058*/ 	.byte	0x04, 0x17
        /*005a*/ 	.short	(.L_79 - .L_78)
.L_78:
        /*005c*/ 	.word	0x00000000
        /*0060*/ 	.short	0x0001
        /*0062*/ 	.short	0x0008
        /*0064*/ 	.byte	0x00, 0xf5, 0x21, 0x00


	//----- nvinfo : EIATTR_KPARAM_INFO
	.align		4
.L_79:
        /*0068*/ 	.byte	0x04, 0x17
        /*006a*/ 	.short	(.L_81 - .L_80)
.L_80:
        /*006c*/ 	.word	0x00000000
        /*0070*/ 	.short	0x0000
        /*0072*/ 	.short	0x0000
        /*0074*/ 	.byte	0x00, 0xf5, 0x21, 0x00


	//----- nvinfo : EIATTR_SPARSE_MMA_MASK
	.align		4
.L_81:
        /*0078*/ 	.byte	0x03, 0x50
        /*007a*/ 	.short	0x0000


	//----- nvinfo : EIATTR_MAXREG_COUNT
	.align		4
        /*007c*/ 	.byte	0x03, 0x1b
        /*007e*/ 	.short	0x00ff


	//----- nvinfo : EIATTR_MERCURY_ISA_VERSION
	.align		4
        /*0080*/ 	.byte	0x03, 0x5f
        /*0082*/ 	.short	0x0101


	//----- nvinfo : EIATTR_COOP_GROUP_MASK_REGIDS
	.align		4
        /*0084*/ 	.byte	0x04, 0x29
        /*0086*/ 	.short	(.L_83 - .L_82)


	//   ....[0]....
.L_82:
        /*0088*/ 	.word	0xffffffff


	//   ....[1]....
        /*008c*/ 	.word	0xffffffff


	//   ....[2]....
        /*0090*/ 	.word	0xffffffff


	//   ....[3]....
        /*0094*/ 	.word	0xffffffff


	//   ....[4]....
        /*0098*/ 	.word	0xffffffff


	//   ....[5]....
        /*009c*/ 	.word	0xffffffff


	//   ....[6]....
        /*00a0*/ 	.word	0xffffffff


	//   ....[7]....
        /*00a4*/ 	.word	0xffffffff


	//   ....[8]....
        /*00a8*/ 	.word	0xffffffff


	//   ....[9]....
        /*00ac*/ 	.word	0xffffffff


	//   ....[10]....
        /*00b0*/ 	.word	0xffffffff


	//   ....[11]....
        /*00b4*/ 	.word	0xffffffff


	//   ....[12]....
        /*00b8*/ 	.word	0xffffffff


	//   ....[13]....
        /*00bc*/ 	.word	0xffffffff


	//   ....[14]....
        /*00c0*/ 	.word	0xffffffff


	//   ....[15]....
        /*00c4*/ 	.word	0xffffffff


	//   ....[16]....
        /*00c8*/ 	.word	0xffffffff


	//   ....[17]....
        /*00cc*/ 	.word	0xffffffff


	//   ....[18]....
        /*00d0*/ 	.word	0xffffffff


	//   ....[19]....
        /*00d4*/ 	.word	0xffffffff


	//   ....[20]....
        /*00d8*/ 	.word	0xffffffff


	//   ....[21]....
        /*00dc*/ 	.word	0xffffffff


	//   ....[22]....
        /*00e0*/ 	.word	0xffffffff


	//   ....[23]....
        /*00e4*/ 	.word	0xffffffff


	//   ....[24]....
        /*00e8*/ 	.word	0xffffffff


	//   ....[25]....
        /*00ec*/ 	.word	0xffffffff


	//   ....[26]....
        /*00f0*/ 	.word	0xffffffff


	//   ....[27]....
        /*00f4*/ 	.word	0xffffffff


	//   ....[28]....
        /*00f8*/ 	.word	0xffffffff


	//   ....[29]....
        /*00fc*/ 	.word	0xffffffff


	//   ....[30]....
        /*0100*/ 	.word	0xffffffff


	//   ....[31]....
        /*0104*/ 	.word	0xffffffff


	//   ....[32]....
        /*0108*/ 	.word	0xffffffff


	//   ....[33]....
        /*010c*/ 	.word	0xffffffff


	//   ....[34]....
        /*0110*/ 	.word	0xffffffff


	//   ....[35]....
        /*0114*/ 	.word	0xffffffff


	//   ....[36]....
        /*0118*/ 	.word	0xffffffff


	//   ....[37]....
        /*011c*/ 	.word	0xffffffff


	//   ....[38]....
        /*0120*/ 	.word	0xffffffff


	//   ....[39]....
        /*0124*/ 	.word	0xffffffff


	//   ....[40]....
        /*0128*/ 	.word	0xffffffff


	//   ....[41]....
        /*012c*/ 	.word	0xffffffff


	//----- nvinfo : EIATTR_COOP_GROUP_INSTR_OFFSETS
	.align		4
.L_83:
        /*0130*/ 	.byte	0x04, 0x28
        /*0132*/ 	.short	(.L_85 - .L_84)


	//   ....[0]....
.L_84:
        /*0134*/ 	.word	0x000001a0


	//   ....[1]....
        /*0138*/ 	.word	0x000001c0


	//   ....[2]....
        /*013c*/ 	.word	0x000001e0


	//   ....[3]....
        /*0140*/ 	.word	0x00000200


	//   ....[4]....
        /*0144*/ 	.word	0x00000220


	//   ....[5]....
        /*0148*/ 	.word	0x00000310


	//   ....[6]....
        /*014c*/ 	.word	0x00000360


	//   ....[7]....
        /*0150*/ 	.word	0x00000380


	//   ....[8]....
        /*0154*/ 	.word	0x000003a0


	//   ....[9]....
        /*0158*/ 	.word	0x000003c0


	//   ....[10]....
        /*015c*/ 	.word	0x00000620


	//   ....[11]....
        /*0160*/ 	.word	0x00000660


	//   ....[12]....
        /*0164*/ 	.word	0x00000750


	//   ....[13]....
        /*0168*/ 	.word	0x00000770


	//   ....[14]....
        /*016c*/ 	.word	0x000007d0


	//   ....[15]....
        /*0170*/ 	.word	0x000007e0


	//   ....[16]....
        /*0174*/ 	.word	0x00000840


	//   ....[17]....
        /*0178*/ 	.word	0x00000850


	//   ....[18]....
        /*017c*/ 	.word	0x000008b0


	//   ....[19]....
        /*0180*/ 	.word	0x000008c0


	//   ....[20]....
        /*0184*/ 	.word	0x00000920


	//   ....[21]....
        /*0188*/ 	.word	0x00000940


	//   ....[22]....
        /*018c*/ 	.word	0x00000970


	//   ....[23]....
        /*0190*/ 	.word	0x00000a50


	//   ....[24]....
        /*0194*/ 	.word	0x00000a70


	//   ....[25]....
        /*0198*/ 	.word	0x00000ae0


	//   ....[26]....
        /*019c*/ 	.word	0x00000af0


	//   ....[27]....
        /*01a0*/ 	.word	0x00000b50


	//   ....[28]....
        /*01a4*/ 	.word	0x00000b60


	//   ....[29]....
        /*01a8*/ 	.word	0x00000bc0


	//   ....[30]....
        /*01ac*/ 	.word	0x00000bd0


	//   ....[31]....
        /*01b0*/ 	.word	0x00000c40


	//   ....[32]....
        /*01b4*/ 	.word	0x00000d20


	//   ....[33]....
        /*01b8*/ 	.word	0x00000d40


	//   ....[34]....
        /*01bc*/ 	.word	0x00000de0


	//   ....[35]....
        /*01c0*/ 	.word	0x00000e10


	//   ....[36]....
        /*01c4*/ 	.word	0x00000e70


	//   ....[37]....
        /*01c8*/ 	.word	0x00000e80


	//   ....[38]....
        /*01cc*/ 	.word	0x00000ee0


	//   ....[39]....
        /*01d0*/ 	.word	0x00000ef0


	//   ....[40]....
        /*01d4*/ 	.word	0x00000f50


	//   ....[41]....
        /*01d8*/ 	.word	0x00000f60


	//----- nvinfo : EIATTR_VRC_CTA_INIT_COUNT
	.align		4
.L_85:
        /*01dc*/ 	.byte	0x02, 0x4a
	.zero		1
	.zero		1


	//----- nvinfo : EIATTR_EXIT_INSTR_OFFSETS
	.align		4
        /*01e0*/ 	.byte	0x04, 0x1c
        /*01e2*/ 	.short	(.L_87 - .L_86)


	//   ....[0]....
.L_86:
        /*01e4*/ 	.word	0x00000080


	//   ....[1]....
        /*01e8*/ 	.word	0x000010b0


	//   ....[2]....
        /*01ec*/ 	.word	0x000011d0


	//   ....[3]....
        /*01f0*/ 	.word	0x00001640


	//   ....[4]....
        /*01f4*/ 	.word	0x00001830


	//   ....[5]....
        /*01f8*/ 	.word	0x00001960


	//   ....[6]....
        /*01fc*/ 	.word	0x00001a60


	//----- nvinfo : EIATTR_CRS_STACK_SIZE
	.align		4
.L_87:
        /*0200*/ 	.byte	0x04, 0x1e
        /*0202*/ 	.short	(.L_89 - .L_88)
.L_88:
        /*0204*/ 	.word	0x00000000


	//----- nvinfo : EIATTR_CBANK_PARAM_SIZE
	.align		4
.L_89:
        /*0208*/ 	.byte	0x03, 0x19
        /*020a*/ 	.short	0x0028


	//----- nvinfo : EIATTR_PARAM_CBANK
	.align		4
        /*020c*/ 	.byte	0x04, 0x0a
        /*020e*/ 	.short	(.L_91 - .L_90)
	.align		4
.L_90:
        /*0210*/ 	.word	index@(.nv.constant0.topk_softmax_bf16_warp)
        /*0214*/ 	.short	0x0380
        /*0216*/ 	.short	0x0028


	//----- nvinfo : EIATTR_SW_WAR
	.align		4
.L_91:
        /*0218*/ 	.byte	0x04, 0x36
        /*021a*/ 	.short	(.L_93 - .L_92)
.L_92:
        /*021c*/ 	.word	0x00000008
.L_93:


//--------------------- .nv.info.topk_softmax_f16_warp --------------------------
	.section	.nv.info.topk_softmax_f16_warp,"",@"SHT_CUDA_INFO"
	.sectionflags	@""
	.align	4


	//----- nvinfo : EIATTR_CUDA_API_VERSION
	.align		4
        /*0000*/ 	.byte	0x04, 0x37
        /*0002*/ 	.short	(.L_95 - .L_94)
.L_94:
        /*0004*/ 	.word	0x00000082


	//----- nvinfo : EIATTR_KPARAM_INFO
	.align		4
.L_95:
        /*0008*/ 	.byte	0x04, 0x17
        /*000a*/ 	.short	(.L_97 - .L_96)
.L_96:
        /*000c*/ 	.word	0x00000000
        /*0010*/ 	.short	0x0006
        /*0012*/ 	.short	0x0024
        /*0014*/ 	.byte	0x00, 0xf0, 0x11, 0x00


	//----- nvinfo : EIATTR_KPARAM_INFO
	.align		4
.L_97:
        /*0018*/ 	.byte	0x04, 0x17
        /*001a*/ 	.short	(.L_99 - .L_98)
.L_98:
        /*001c*/ 	.word	0x00000000
        /*0020*/ 	.short	0x0005
        /*0022*/ 	.short	0x0020
        /*0024*/ 	.byte	0x00, 0xf0, 0x11, 0x00


	//----- nvinfo : EIATTR_KPARAM_INFO
	.align		4
.L_99:
        /*0028*/ 	.byte	0x04, 0x17
        /*002a*/ 	.short	(.L_101 - .L_100)
.L_100:
        /*002c*/ 	.word	0x00000000
        /*0030*/ 	.short	0x0004
        /*0032*/ 	.short	0x001c
        /*0034*/ 	.byte	0x00, 0xf0, 0x11, 0x00


	//----- nvinfo : EIATTR_KPARAM_INFO
	.align		4
.L_101:
        /*0038*/ 	.byte	0x04, 0x17
        /*003a*/ 	.short	(.L_103 - .L_102)
.L_102:
        /*003c*/ 	.word	0x00000000
        /*0040*/ 	.short	0x0003
        /*0042*/ 	.short	0x0018
        /*0044*/ 	.byte	0x00, 0xf0, 0x11, 0x00


	//----- nvinfo : EIATTR_KPARAM_INFO
	.align		4
.L_103:
        /*0048*/ 	.byte	0x04, 0x17
        /*004a*/ 	.short	(.L_105 - .L_104)
.L_104:
        /*004c*/ 	.word	0x00000000
        /*0050*/ 	.short	0x0002
        /*0052*/ 	.short	0x0010
        /*0054*/ 	.byte	0x00, 0xf5, 0x21, 0x00


	//----- nvinfo : EIATTR_KPARAM_INFO
	.align		4
.L_105:
        /*0058*/ 	.byte	0x04, 0x17
        /*005a*/ 	.short	(.L_107 - .L_106)
.L_106:
        /*005c*/ 	.word	0x00000000
        /*0060*/ 	.short	0x0001
        /*0062*/ 	.short	0x0008
        /*0064*/ 	.byte	0x00, 0xf5, 0x21, 0x00


	//----- nvinfo : EIATTR_KPARAM_INFO
	.align		4
.L_107:
        /*0068*/ 	.byte	0x04, 0x17
        /*006a*/ 	.short	(.L_109 - .L_108)
.L_108:
        /*006c*/ 	.word	0x00000000
        /*0070*/ 	.short	0x0000
        /*0072*/ 	.short	0x0000
        /*0074*/ 	.byte	0x00, 0xf5, 0x21, 0x00


	//----- nvinfo : EIATTR_SPARSE_MMA_MASK
	.align		4
.L_109:
        /*0078*/ 	.byte	0x03, 0x50
        /*007a*/ 	.short	0x0000


	//----- nvinfo : EIATTR_MAXREG_COUNT
	.align		4
        /*007c*/ 	.byte	0x03, 0x1b
        /*007e*/ 	.short	0x00ff


	//----- nvinfo : EIATTR_MERCURY_ISA_VERSION
	.align		4
        /*0080*/ 	.byte	0x03, 0x5f
        /*0082*/ 	.short	0x0101


	//----- nvinfo : EIATTR_COOP_GROUP_MASK_REGIDS
	.align		4
        /*0084*/ 	.byte	0x04, 0x29
        /*0086*/ 	.short	(.L_111 - .L_110)


	//   ....[0]....
.L_110:
        /*0088*/ 	.word	0xffffffff


	//   ....[1]....
        /*008c*/ 	.word	0xffffffff


	//   ....[2]....
        /*0090*/ 	.word	0xffffffff


	//   ....[3]....
        /*0094*/ 	.word	0xffffffff


	//   ....[4]....
        /*0098*/ 	.word	0xffffffff


	//   ....[5]....
        /*009c*/ 	.word	0xffffffff


	//   ....[6]....
        /*00a0*/ 	.word	0xffffffff


	//   ....[7]....
        /*00a4*/ 	.word	0xffffffff


	//   ....[8]....
        /*00a8*/ 	.word	0xffffffff


	//   ....[9]....
        /*00ac*/ 	.word	0xffffffff


	//   ....[10]....
        /*00b0*/ 	.word	0xffffffff


	//   ....[11]....
        /*00b4*/ 	.word	0xffffffff


	//   ....[12]....
        /*00b8*/ 	.word	0xffffffff


	//   ....[13]....
        /*00bc*/ 	.word	0xffffffff


	//   ....[14]....
        /*00c0*/ 	.word	0xffffffff


	//   ....[15]....
        /*00c4*/ 	.word	0xffffffff


	//   ....[16]....
        /*00c8*/ 	.word	0xffffffff


	//   ....[17]....
        /*00cc*/ 	.word	0xffffffff


	//   ....[18]....
        /*00d0*/ 	.word	0xffffffff


	//   ....[19]....
        /*00d4*/ 	.word	0xffffffff


	//   ....[20]....
        /*00d8*/ 	.word	0xffffffff


	//   ....[21]....
        /*00dc*/ 	.word	0xffffffff


	//   ....[22]....
        /*00e0*/ 	.word	0xffffffff


	//   ....[23]....
        /*00e4*/ 	.word	0xffffffff


	//   ....[24]....
        /*00e8*/ 	.word	0xffffffff


	//   ....[25]....
        /*00ec*/ 	.word	0xffffffff


	//   ....[26]....
        /*00f0*/ 	.word	0xffffffff


	//   ....[27]....
        /*00f4*/ 	.word	0xffffffff


	//   ....[28]....
        /*00f8*/ 	.word	0xffffffff


	//   ....[29]....
        /*00fc*/ 	.word	0xffffffff


	//   ....[30]....
        /*0100*/ 	.word	0xffffffff


	//   ....[31]....
        /*0104*/ 	.word	0xffffffff


	//   ....[32]....
        /*0108*/ 	.word	0xffffffff


	//   ....[33]....
        /*010c*/ 	.word	0xffffffff


	//   ....[34]....
        /*0110*/ 	.word	0xffffffff


	//   ....[35]....
        /*0114*/ 	.word	0xffffffff


	//   ....[36]....
        /*0118*/ 	.word	0xffffffff


	//   ....[37]....
        /*011c*/ 	.word	0xffffffff


	//   ....[38]....
        /*0120*/ 	.word	0xffffffff


	//   ....[39]....
        /*0124*/ 	.word	0xffffffff


	//   ....[40]....
        /*0128*/ 	.word	0xffffffff


	//   ....[41]....
        /*012c*/ 	.word	0xffffffff


	//----- nvinfo : EIATTR_COOP_GROUP_INSTR_OFFSETS
	.align		4
.L_111:
        /*0130*/ 	.byte	0x04, 0x28
        /*0132*/ 	.short	(.L_113 - .L_112)


	//   ....[0]....
.L_112:
        /*0134*/ 	.word	0x000001a0


	//   ....[1]....
        /*0138*/ 	.word	0x000001c0


	//   ....[2]....
        /*013c*/ 	.word	0x000001e0


	//   ....[3]....
        /*0140*/ 	.word	0x00000200


	//   ....[4]....
        /*0144*/ 	.word	0x00000220


	//   ....[5]....
        /*0148*/ 	.word	0x00000310


	//   ....[6]....
        /*014c*/ 	.word	0x00000360


	//   ....[7]....
        /*0150*/ 	.word	0x00000380


	//   ....[8]....
        /*0154*/ 	.word	0x000003a0


	//   ....[9]....
        /*0158*/ 	.word	0x000003c0


	//   ....[10]....
        /*015c*/ 	.word	0x00000620


	//   ....[11]....
        /*0160*/ 	.word	0x00000660


	//   ....[12]....
        /*0164*/ 	.word	0x00000750


	//   ....[13]....
        /*0168*/ 	.word	0x00000770


	//   ....[14]....
        /*016c*/ 	.word	0x000007d0


	//   ....[15]....
        /*0170*/ 	.word	0x000007e0


	//   ....[16]....
        /*0174*/ 	.word	0x00000840


	//   ....[17]....
        /*0178*/ 	.word	0x00000850


	//   ....[18]....
        /*017c*/ 	.word	0x000008b0


	//   ....[19]....
        /*0180*/ 	.word	0x000008c0


	//   ....[20]....
        /*0184*/ 	.word	0x00000920


	//   ....[21]....
        /*0188*/ 	.word	0x00000940


	//   ....[22]....
        /*018c*/ 	.word	0x00000970


	//   ....[23]....
        /*0190*/ 	.word	0x00000a50


	//   ....[24]....
        /*0194*/ 	.word	0x00000a70


	//   ....[25]....
        /*0198*/ 	.word	0x00000ae0


	//   ....[26]....
        /*019c*/ 	.word	0x00000af0


	//   ....[27]....
        /*01a0*/ 	.word	0x00000b50


	//   ....[28]....
        /*01a4*/ 	.word	0x00000b60


	//   ....[29]....
        /*01a8*/ 	.word	0x00000bc0


	//   ....[30]....
        /*01ac*/ 	.word	0x00000bd0


	//   ....[31]....
        /*01b0*/ 	.word	0x00000c40


	//   ....[32]....
        /*01b4*/ 	.word	0x00000d20


	//   ....[33]....
        /*01b8*/ 	.word	0x00000d40


	//   ....[34]....
        /*01bc*/ 	.word	0x00000de0


	//   ....[35]....
        /*01c0*/ 	.word	0x00000e10


	//   ....[36]....
        /*01c4*/ 	.word	0x00000e70


	//   ....[37]....
        /*01c8*/ 	.word	0x00000e80


	//   ....[38]....
        /*01cc*/ 	.word	0x00000ee0


	//   ....[39]....
        /*01d0*/ 	.word	0x00000ef0


	//   ....[40]....
        /*01d4*/ 	.word	0x00000f50


	//   ....[41]....
        /*01d8*/ 	.word	0x00000f60


	//----- nvinfo : EIATTR_VRC_CTA_INIT_COUNT
	.align		4
.L_113:
        /*01dc*/ 	.byte	0x02, 0x4a
	.zero		1
	.zero		1


	//----- nvinfo : EIATTR_EXIT_INSTR_OFFSETS
	.align		4
        /*01e0*/ 	.byte	0x04, 0x1c
        /*01e2*/ 	.short	(.L_115 - .L_114)


	//   ....[0]....
.L_114:
        /*01e4*/ 	.word	0x00000080


	//   ....[1]....
        /*01e8*/ 	.word	0x000010b0


	//   ....[2]....
        /*01ec*/ 	.word	0x000011d0


	//   ....[3]....
        /*01f0*/ 	.word	0x00001640


	//   ....[4]....
        /*01f4*/ 	.word	0x00001830


	//   ....[5]....
        /*01f8*/ 	.word	0x00001960


	//   ....[6]....
        /*01fc*/ 	.word	0x00001a60


	//----- nvinfo : EIATTR_CRS_STACK_SIZE
	.align		4
.L_115:
        /*0200*/ 	.byte	0x04, 0x1e
        /*0202*/ 	.short	(.L_117 - .L_116)
.L_116:
        /*0204*/ 	.word	0x00000000


	//----- nvinfo : EIATTR_CBANK_PARAM_SIZE
	.align		4
.L_117:
        /*0208*/ 	.byte	0x03, 0x19
        /*020a*/ 	.short	0x0028


	//----- nvinfo : EIATTR_PARAM_CBANK
	.align		4
        /*020c*/ 	.byte	0x04, 0x0a
        /*020e*/ 	.short	(.L_119 - .L_118)
	.align		4
.L_118:
        /*0210*/ 	.word	index@(.nv.constant0.topk_softmax_f16_warp)
        /*0214*/ 	.short	0x0380
        /*0216*/ 	.short	0x0028


	//----- nvinfo : EIATTR_SW_WAR
	.align		4
.L_119:
        /*0218*/ 	.byte	0x04, 0x36
        /*021a*/ 	.short	(.L_121 - .L_120)
.L_120:
        /*021c*/ 	.word	0x00000008
.L_121:


//--------------------- .nv.info.topk_softmax_f32_warp --------------------------
	.section	.nv.info.topk_softmax_f32_warp,"",@"SHT_CUDA_INFO"
	.sectionflags	@""
	.align	4


	//----- nvinfo : EIATTR_CUDA_API_VERSION
	.align		4
        /*0000*/ 	.byte	0x04, 0x37
        /*0002*/ 	.short	(.L_123 - .L_122)
.L_122:
        /*0004*/ 	.word	0x00000082


	//----- nvinfo : EIATTR_KPARAM_INFO
	.align		4
.L_123:
        /*0008*/ 	.byte	0x04, 0x17
        /*000a*/ 	.short	(.L_125 - .L_124)
.L_124:
        /*000c*/ 	.word	0x00000000
        /*0010*/ 	.short	0x0006
        /*0012*/ 	.short	0x0024
        /*0014*/ 	.byte	0x00, 0xf0, 0x11, 0x00


	//----- nvinfo : EIATTR_KPARAM_INFO
	.align		4
.L_125:
        /*0018*/ 	.byte	0x04, 0x17
        /*001a*/ 	.short	(.L_127 - .L_126)
.L_126:
        /*001c*/ 	.word	0x00000000
        /*0020*/ 	.short	0x0005
        /*0022*/ 	.short	0x0020
        /*0024*/ 	.byte	0x00, 0xf0, 0x11, 0x00


	//----- nvinfo : EIATTR_KPARAM_INFO
	.align		4
.L_127:
        /*0028*/ 	.byte	0x04, 0x17
        /*002a*/ 	.short	(.L_129 - .L_128)
.L_128:
        /*002c*/ 	.word	0x00000000
        /*0030*/ 	.short	0x0004
        /*0032*/ 	.short	0x001c
        /*0034*/ 	.byte	0x00, 0xf0, 0x11, 0x00


	//----- nvinfo : EIATTR_KPARAM_INFO
	.align		4
.L_129:
        /*0038*/ 	.byte	0x04, 0x17
        /*003a*/ 	.short	(.L_131 - .L_130)
.L_130:
        /*003c*/ 	.word	0x00000000
        /*0040*/ 	.short	0x0003
        /*0042*/ 	.short	0x0018
        /*0044*/ 	.byte	0x00, 0xf0, 0x11, 0x00


	//----- nvinfo : EIATTR_KPARAM_INFO
	.align		4
.L_131:
        /*0048*/ 	.byte	0x04, 0x17
        /*004a*/ 	.short	(.L_133 - .L_132)
.L_132:
        /*004c*/ 	.word	0x00000000
        /*0050*/ 	.short	0x0002
        /*0052*/ 	.short	0x0010
        /*0054*/ 	.byte	0x00, 0xf5, 0x21, 0x00


	//----- nvinfo : EIATTR_KPARAM_INFO
	.align		4
.L_133:
        /*0058*/ 	.byte	0x04, 0x17
        /*005a*/ 	.short	(.L_135 - .L_134)
.L_134:
        /*005c*/ 	.word	0x00000000
        /*0060*/ 	.short	0x0001
        /*0062*/ 	.short	0x0008
        /*0064*/ 	.byte	0x00, 0xf5, 0x21, 0x00


	//----- nvinfo : EIATTR_KPARAM_INFO
	.align		4
.L_135:
        /*0068*/ 	.byte	0x04, 0x17
        /*006a*/ 	.short	(.L_137 - .L_136)
.L_136:
        /*006c*/ 	.word	0x00000000
        /*0070*/ 	.short	0x0000
        /*0072*/ 	.short	0x0000
        /*0074*/ 	.byte	0x00, 0xf5, 0x21, 0x00


	//----- nvinfo : EIATTR_SPARSE_MMA_MASK
	.align		4
.L_137:
        /*0078*/ 	.byte	0x03, 0x50
        /*007a*/ 	.short	0x0000


	//----- nvinfo : EIATTR_MAXREG_COUNT
	.align		4
        /*007c*/ 	.byte	0x03, 0x1b
        /*007e*/ 	.short	0x00ff


	//----- nvinfo : EIATTR_MERCURY_ISA_VERSION
	.align		4
        /*0080*/ 	.byte	0x03, 0x5f
        /*0082*/ 	.short	0x0101


	//----- nvinfo : EIATTR_COOP_GROUP_MASK_REGIDS
	.align		4
        /*0084*/ 	.byte	0x04, 0x29
        /*0086*/ 	.short	(.L_139 - .L_138)


	//   ....[0]....
.L_138:
        /*0088*/ 	.word	0xffffffff


	//   ....[1]....
        /*008c*/ 	.word	0xffffffff


	//   ....[2]....
        /*0090*/ 	.word	0xffffffff


	//   ....[3]....
        /*0094*/ 	.word	0xffffffff


	//   ....[4]....
        /*0098*/ 	.word	0xffffffff


	//   ....[5]....
        /*009c*/ 	.word	0xffffffff


	//   ....[6]....
        /*00a0*/ 	.word	0xffffffff


	//   ....[7]....
        /*00a4*/ 	.word	0xffffffff


	//   ....[8]....
        /*00a8*/ 	.word	0xffffffff


	//   ....[9]....
        /*00ac*/ 	.word	0xffffffff


	//   ....[10]....
        /*00b0*/ 	.word	0xffffffff


	//   ....[11]....
        /*00b4*/ 	.word	0xffffffff


	//   ....[12]....
        /*00b8*/ 	.word	0xffffffff


	//   ....[13]....
        /*00bc*/ 	.word	0xffffffff


	//   ....[14]....
        /*00c0*/ 	.word	0xffffffff


	//   ....[15]....
        /*00c4*/ 	.word	0xffffffff


	//   ....[16]....
        /*00c8*/ 	.word	0xffffffff


	//   ....[17]....
        /*00cc*/ 	.word	0xffffffff


	//   ....[18]....
        /*00d0*/ 	.word	0xffffffff


	//   ....[19]....
        /*00d4*/ 	.word	0xffffffff


	//   ....[20]....
        /*00d8*/ 	.word	0xffffffff


	//   ....[21]....
        /*00dc*/ 	.word	0xffffffff


	//   ....[22]....
        /*00e0*/ 	.word	0xffffffff


	//   ....[23]....
        /*00e4*/ 	.word	0xffffffff


	//   ....[24]....
        /*00e8*/ 	.word	0xffffffff


	//   ....[25]....
        /*00ec*/ 	.word	0xffffffff


	//   ....[26]....
        /*00f0*/ 	.word	0xffffffff


	//   ....[27]....
        /*00f4*/ 	.word	0xffffffff


	//   ....[28]....
        /*00f8*/ 	.word	0xffffffff


	//   ....[29]....
        /*00fc*/ 	.word	0xffffffff


	//   ....[30]....
        /*0100*/ 	.word	0xffffffff


	//   ....[31]....
        /*0104*/ 	.word	0xffffffff


	//   ....[32]....
        /*0108*/ 	.word	0xffffffff


	//   ....[33]....
        /*010c*/ 	.word	0xffffffff


	//   ....[34]....
        /*0110*/ 	.word	0xffffffff


	//   ....[35]....
        /*0114*/ 	.word	0xffffffff


	//   ....[36]....
        /*0118*/ 	.word	0xffffffff


	//   ....[37]....
        /*011c*/ 	.word	0xffffffff


	//   ....[38]....
        /*0120*/ 	.word	0xffffffff


	//   ....[39]....
        /*0124*/ 	.word	0xffffffff


	//   ....[40]....
        /*0128*/ 	.word	0xffffffff


	//   ....[41]....
        /*012c*/ 	.word	0xffffffff


	//----- nvinfo : EIATTR_COOP_GROUP_INSTR_OFFSETS
	.align		4
.L_139:
        /*0130*/ 	.byte	0x04, 0x28
        /*0132*/ 	.short	(.L_141 - .L_140)


	//   ....[0]....
.L_140:
        /*0134*/ 	.word	0x00000190


	//   ....[1]....
        /*0138*/ 	.word	0x000001b0


	//   ....[2]....
        /*013c*/ 	.word	0x000001d0


	//   ....[3]....
        /*0140*/ 	.word	0x000001f0


	//   ....[4]....
        /*0144*/ 	.word	0x00000210


	//   ....[5]....
        /*0148*/ 	.word	0x00000300


	//   ....[6]....
        /*014c*/ 	.word	0x00000350


	//   ....[7]....
        /*0150*/ 	.word	0x00000370


	//   ....[8]....
        /*0154*/ 	.word	0x000003a0


	//   ....[9]....
        /*0158*/ 	.word	0x000003c0


	//   ....[10]....
        /*015c*/ 	.word	0x00000600


	//   ....[11]....
        /*0160*/ 	.word	0x00000640


	//   ....[12]....
        /*0164*/ 	.word	0x00000730


	//   ....[13]....
        /*0168*/ 	.word	0x00000750


	//   ....[14]....
        /*016c*/ 	.word	0x000007b0


	//   ....[15]....
        /*0170*/ 	.word	0x000007c0


	//   ....[16]....
        /*0174*/ 	.word	0x00000820


	//   ....[17]....
        /*0178*/ 	.word	0x00000830


	//   ....[18]....
        /*017c*/ 	.word	0x00000890


	//   ....[19]....
        /*0180*/ 	.word	0x000008a0


	//   ....[20]....
        /*0184*/ 	.word	0x00000900


	//   ....[21]....
        /*0188*/ 	.word	0x00000920


	//   ....[22]....
        /*018c*/ 	.word	0x00000950


	//   ....[23]....
        /*0190*/ 	.word	0x00000a30


	//   ....[24]....
        /*0194*/ 	.word	0x00000a50


	//   ....[25]....
        /*0198*/ 	.word	0x00000ac0


	//   ....[26]....
        /*019c*/ 	.word	0x00000ad0


	//   ....[27]....
        /*01a0*/ 	.word	0x00000b30


	//   ....[28]....
        /*01a4*/ 	.word	0x00000b40


	//   ....[29]....
        /*01a8*/ 	.word	0x00000ba0


	//   ....[30]....
        /*01ac*/ 	.word	0x00000bb0


	//   ....[31]....
        /*01b0*/ 	.word	0x00000c20


	//   ....[32]....
        /*01b4*/ 	.word	0x00000d00


	//   ....[33]....
        /*01b8*/ 	.word	0x00000d20


	//   ....[34]....
        /*01bc*/ 	.word	0x00000dc0


	//   ....[35]....
        /*01c0*/ 	.word	0x00000df0


	//   ....[36]....
        /*01c4*/ 	.word	0x00000e50


	//   ....[37]....
        /*01c8*/ 	.word	0x00000e60


	//   ....[38]....
        /*01cc*/ 	.word	0x00000ec0


	//   ....[39]....
        /*01d0*/ 	.word	0x00000ed0


	//   ....[40]....
        /*01d4*/ 	.word	0x00000f30


	//   ....[41]....
        /*01d8*/ 	.word	0x00000f40


	//----- nvinfo : EIATTR_VRC_CTA_INIT_COUNT
	.align		4
.L_141:
        /*01dc*/ 	.byte	0x02, 0x4a
	.zero		1
	.zero		1


	//----- nvinfo : EIATTR_EXIT_INSTR_OFFSETS
	.align		4
        /*01e0*/ 	.byte	0x04, 0x1c
        /*01e2*/ 	.short	(.L_143 - .L_142)


	//   ....[0]....
.L_142:
        /*01e4*/ 	.word	0x00000080


	//   ....[1]....
        /*01e8*/ 	.word	0x00001090


	//   ....[2]....
        /*01ec*/ 	.word	0x000011b0


	//   ....[3]....
        /*01f0*/ 	.word	0x00001620


	//   ....[4]....
        /*01f4*/ 	.word	0x00001810


	//   ....[5]....
        /*01f8*/ 	.word	0x00001940


	//   ....[6]....
        /*01fc*/ 	.word	0x00001a40


	//----- nvinfo : EIATTR_CRS_STACK_SIZE
	.align		4
.L_143:
        /*0200*/ 	.byte	0x04, 0x1e
        /*0202*/ 	.short	(.L_145 - .L_144)
.L_144:
        /*0204*/ 	.word	0x00000000


	//----- nvinfo : EIATTR_CBANK_PARAM_SIZE
	.align		4
.L_145:
        /*0208*/ 	.byte	0x03, 0x19
        /*020a*/ 	.short	0x0028


	//----- nvinfo : EIATTR_PARAM_CBANK
	.align		4
        /*020c*/ 	.byte	0x04, 0x0a
        /*020e*/ 	.short	(.L_147 - .L_146)
	.align		4
.L_146:
        /*0210*/ 	.word	index@(.nv.constant0.topk_softmax_f32_warp)
        /*0214*/ 	.short	0x0380
        /*0216*/ 	.short	0x0028


	//----- nvinfo : EIATTR_SW_WAR
	.align		4
.L_147:
        /*0218*/ 	.byte	0x04, 0x36
        /*021a*/ 	.short	(.L_149 - .L_148)
.L_148:
        /*021c*/ 	.word	0x00000008
.L_149:


//--------------------- .nv.callgraph             --------------------------
	.section	.nv.callgraph,"",@"SHT_CUDA_CALLGRAPH"
	.align	4
	.sectionentsize	8
	.align		4
        /*0000*/ 	.word	0x00000000
	.align		4
        /*0004*/ 	.word	0xffffffff
	.align		4
        /*0008*/ 	.word	0x00000000
	.align		4
        /*000c*/ 	.word	0xfffffffe
	.align		4
        /*0010*/ 	.word	0x00000000
	.align		4
        /*0014*/ 	.word	0xfffffffd
	.align		4
        /*0018*/ 	.word	0x00000000
	.align		4
        /*001c*/ 	.word	0xfffffffc


//--------------------- .text.topk_softmax_f32_generic --------------------------
	.section	.text.topk_softmax_f32_generic,"ax",@progbits
	.align	128
        .global         topk_softmax_f32_generic
        .type           topk_softmax_f32_generic,@function
        .size           topk_softmax_f32_generic,(.L_x_202 - topk_softmax_f32_generic)
        .other          topk_softmax_f32_generic,@"STO_CUDA_ENTRY STV_DEFAULT"
topk_softmax_f32_generic:
.text.topk_softmax_f32_generic:
[----:B------:R-:W-:Y:S08]  /*0000*/  LDC R1, c[0x0][0x37c] ;  /* 0x0000df00ff017b82 */ /* 0x000ff00000000800 */
[----:B------:R-:W0:Y:S08]  /*0010*/  S2UR UR6, SR_CTAID.X ;  /* 0x00000000000679c3 */ /* 0x000e300000002500 */
[----:B------:R-:W0:Y:S02]  /*0020*/  LDC R0, c[0x0][0x398] ;  /* 0x0000e600ff007b82 */ /* 0x000e240000000800 */
[----:B0-----:R-:W-:-:S13]  /*0030*/  ISETP.LE.AND P0, PT, R0, UR6, PT ;  /* 0x0000000600007c0c */ /* 0x001fda000bf03270 */
[----:B------:R-:W-:Y:S05]  /*0040*/  @P0 EXIT ;  /* 0x000000000000094d */ /* 0x000fea0003800000 */
[----:B------:R-:W0:Y:S01]  /*0050*/  S2R R8, SR_TID.X ;  /* 0x0000000000087919 */ /* 0x000e220000002100 */
[----:B------:R-:W1:Y:S01]  /*0060*/  LDC R7, c[0x0][0x39c] ;  /* 0x0000e700ff077b82 */ /* 0x000e620000000800 */
[----:B------:R-:W2:Y:S01]  /*0070*/  LDCU.64 UR8, c[0x0][0x358] ;  /* 0x00006b00ff0877ac */ /* 0x000ea20008000a00 */
[----:B------:R-:W-:Y:S01]  /*0080*/  BSSY.RECONVERGENT B0, `(.L_x_0) ;  /* 0x0000060000007945 */ /* 0x000fe20003800200 */
[----:B------:R-:W-:-:S05]  /*0090*/  IMAD.MOV.U32 R6, RZ, RZ, -0x800001 ;  /* 0xff7fffffff067424 */ /* 0x000fca00078e00ff */
[----:B------:R-:W3:Y:S01]  /*00a0*/  LDC.64 R2, c[0x0][0x380] ;  /* 0x0000e000ff027b82 */ /* 0x000ee20000000a00 */
[----:B-1----:R-:W-:Y:S01]  /*00b0*/  IMAD R5, R7, UR6, RZ ;  /* 0x0000000607057c24 */ /* 0x002fe2000f8e02ff */
[----:B0-----:R-:W-:-:S03]  /*00c0*/  ISETP.GE.AND P3, PT, R8, R7, PT ;  /* 0x000000070800720c */ /* 0x001fc60003f66270 */
[----:B---3--:R-:W-:-:S10]  /*00d0*/  IMAD.WIDE R2, R5, 0x4, R2 ;  /* 0x0000000405027825 */ /* 0x008fd400078e0202 */
[----:B--2---:R-:W-:Y:S05]  /*00e0*/  @P3 BRA `(.L_x_1) ;  /* 0x0000000400643947 */ /* 0x004fea0003800000 */
[----:B------:R-:W-:Y:S01]  /*00f0*/  LOP3.LUT R0, RZ, R8, RZ, 0x33, !PT ;  /* 0x00000008ff007212 */ /* 0x000fe200078e33ff */
[----:B------:R-:W-:Y:S01]  /*0100*/  BSSY.RECONVERGENT B1, `(.L_x_2) ;  /* 0x000002a000017945 */ /* 0x000fe20003800200 */
[----:B------:R-:W-:Y:S02]  /*0110*/  IMAD.MOV.U32 R6, RZ, RZ, -0x800001 ;  /* 0xff7fffffff067424 */ /* 0x000fe400078e00ff */
[----:B------:R-:W-:Y:S02]  /*0120*/  IMAD.MOV.U32 R9, RZ, RZ, R8 ;  /* 0x000000ffff097224 */ /* 0x000fe400078e0008 */
[----:B------:R-:W-:-:S05]  /*0130*/  IMAD.IADD R4, R0, 0x1, R7 ;  /* 0x0000000100047824 */ /* 0x000fca00078e0207 */
[C---:B------:R-:W-:Y:S02]  /*0140*/  ISETP.GE.U32.AND P0, PT, R4.reuse, 0xf00, PT ;  /* 0x00000f000400780c */ /* 0x040fe40003f06070 */
[----:B------:R-:W-:-:S04]  /*0150*/  LEA.HI R0, R4, 0x1, RZ, 0x18 ;  /* 0x0000000104007811 */ /* 0x000fc800078fc0ff */
[----:B------:R-:W-:-:S04]  /*0160*/  LOP3.LUT R24, R0, 0xf, RZ, 0xc0, !PT ;  /* 0x0000000f00187812 */ /* 0x000fc800078ec0ff */
[----:B------:R-:W-:-:S03]  /*0170*/  ISETP.NE.AND P1, PT, R24, RZ, PT ;  /* 0x000000ff1800720c */ /* 0x000fc60003f25270 */
[----:B------:R-:W-:Y:S10]  /*0180*/  @!P0 BRA `(.L_x_3) ;  /* 0x0000000000848947 */ /* 0x000ff40003800000 */
[----:B------:R-:W-:Y:S01]  /*0190*/  LOP3.LUT R11, R0, 0x1fffff0, RZ, 0xc0, !PT ;  /* 0x01fffff0000b7812 */ /* 0x000fe200078ec0ff */
[----:B------:R-:W-:Y:S01]  /*01a0*/  IMAD.MOV.U32 R12, RZ, RZ, RZ ;  /* 0x000000ffff0c7224 */ /* 0x000fe200078e00ff */
[----:B------:R-:W-:Y:S01]  /*01b0*/  MOV R6, 0xff7fffff ;  /* 0xff7fffff00067802 */ /* 0x000fe20000000f00 */
[----:B------:R-:W-:-:S07]  /*01c0*/  IMAD.MOV.U32 R9, RZ, RZ, R8 ;  /* 0x000000ffff097224 */ /* 0x000fce00078e0008 */
.L_x_4:
[----:B------:R-:W-:-:S05]  /*01d0*/  IMAD.WIDE.U32 R4, R9, 0x4, R2 ;  /* 0x0000000409047825 */ /* 0x000fca00078e0002 */
[----:B------:R-:W2:Y:S04]  /*01e0*/  LDG.E.CONSTANT R21, desc[UR8][R4.64] ;  /* 0x0000000804157981 */ /* 0x000ea8000c1e9900 */
[----:B------:R-:W2:Y:S04]  /*01f0*/  LDG.E.CONSTANT R20, desc[UR8][R4.64+0x400] ;  /* 0x0004000804147981 */ /* 0x000ea8000c1e9900 */
[----:B------:R-:W3:Y:S04]  /*0200*/  LDG.E.CONSTANT R25, desc[UR8][R4.64+0x800] ;  /* 0x0008000804197981 */ /* 0x000ee8000c1e9900 */
[----:B------:R-:W3:Y:S04]  /*0210*/  LDG.E.CONSTANT R26, desc[UR8][R4.64+0xc00] ;  /* 0x000c0008041a7981 */ /* 0x000ee8000c1e9900 */
[----:B------:R-:W4:Y:S04]  /*0220*/  LDG.E.CONSTANT R18, desc[UR8][R4.64+0x1000] ;  /* 0x0010000804127981 */ /* 0x000f28000c1e9900 */
[----:B------:R-:W4:Y:S04]  /*0230*/  LDG.E.CONSTANT R19, desc[UR8][R4.64+0x1400] ;  /* 0x0014000804137981 */ /* 0x000f28000c1e9900 */
[----:B------:R-:W5:Y:S04]  /*0240*/  LDG.E.CONSTANT R17, desc[UR8][R4.64+0x1800] ;  /* 0x0018000804117981 */ /* 0x000f68000c1e9900 */
[----:B------:R-:W5:Y:S04]  /*0250*/  LDG.E.CONSTANT R16, desc[UR8][R4.64+0x1c00] ;  /* 0x001c000804107981 */ /* 0x000f68000c1e9900 */
[----:B------:R-:W5:Y:S04]  /*0260*/  LDG.E.CONSTANT R15, desc[UR8][R4.64+0x2000] ;  /* 0x00200008040f7981 */ /* 0x000f68000c1e9900 */
[----:B------:R-:W5:Y:S04]  /*0270*/  LDG.E.CONSTANT R14, desc[UR8][R4.64+0x2400] ;  /* 0x00240008040e7981 */ /* 0x000f68000c1e9900 */
[----:B------:R-:W5:Y:S04]  /*0280*/  LDG.E.CONSTANT R13, desc[UR8][R4.64+0x2800] ;  /* 0x00280008040d7981 */ /* 0x000f68000c1e9900 */
[----:B------:R-:W5:Y:S04]  /*0290*/  LDG.E.CONSTANT R10, desc[UR8][R4.64+0x2c00] ;  /* 0x002c0008040a7981 */ /* 0x000f68000c1e9900 */
[----:B------:R-:W5:Y:S01]  /*02a0*/  LDG.E.CONSTANT R23, desc[UR8][R4.64+0x3c00] ;  /* 0x003c000804177981 */ /* 0x000f62000c1e9900 */
[----:B--2---:R-:W-:-:S03]  /*02b0*/  FMNMX3 R22, R6, R21, R20, !PT ;  /* 0x0000001506167276 */ /* 0x004fc60007800014 */
[----:B------:R-:W2:Y:S04]  /*02c0*/  LDG.E.CONSTANT R21, desc[UR8][R4.64+0x3000] ;  /* 0x0030000804157981 */ /* 0x000ea8000c1e9900 */
[----:B------:R-:W2:Y:S04]  /*02d0*/  LDG.E.CONSTANT R20, desc[UR8][R4.64+0x3400] ;  /* 0x0034000804147981 */ /* 0x000ea8000c1e9900 */
[----:B------:R-:W2:Y:S01]  /*02e0*/  LDG.E.CONSTANT R6, desc[UR8][R4.64+0x3800] ;  /* 0x0038000804067981 */ /* 0x000ea2000c1e9900 */
[----:B---3--:R-:W-:Y:S01]  /*02f0*/  FMNMX3 R22, R22, R25, R26, !PT ;  /* 0x0000001916167276 */ /* 0x008fe2000780001a */
[----:B------:R-:W-:-:S03]  /*0300*/  VIADD R12, R12, 0x10 ;  /* 0x000000100c0c7836 */ /* 0x000fc60000000000 */
[----:B----4-:R-:W-:Y:S02]  /*0310*/  FMNMX3 R18, R22, R18, R19, !PT ;  /* 0x0000001216127276 */ /* 0x010fe40007800013 */
[----:B------:R-:W-:Y:S02]  /*0320*/  ISETP.NE.AND P0, PT, R12, R11, PT ;  /* 0x0000000b0c00720c */ /* 0x000fe40003f05270 */
[----:B-----5:R-:W-:-:S04]  /*0330*/  FMNMX3 R16, R18, R17, R16, !PT ;  /* 0x0000001112107276 */ /* 0x020fc80007800010 */
[----:B------:R-:W-:-:S04]  /*0340*/  FMNMX3 R14, R16, R15, R14, !PT ;  /* 0x0000000f100e7276 */ /* 0x000fc8000780000e */
[----:B------:R-:W-:Y:S01]  /*0350*/  FMNMX3 R10, R14, R13, R10, !PT ;  /* 0x0000000d0e0a7276 */ /* 0x000fe2000780000a */
[----:B------:R-:W-:-:S03]  /*0360*/  VIADD R9, R9, 0x1000 ;  /* 0x0000100009097836 */ /* 0x000fc60000000000 */
[----:B--2---:R-:W-:-:S04]  /*0370*/  FMNMX3 R10, R10, R21, R20, !PT ;  /* 0x000000150a0a7276 */ /* 0x004fc80007800014 */
[----:B------:R-:W-:Y:S01]  /*0380*/  FMNMX3 R6, R10, R6, R23, !PT ;  /* 0x000000060a067276 */ /* 0x000fe20007800017 */
[----:B------:R-:W-:Y:S06]  /*0390*/  @P0 BRA `(.L_x_4) ;  /* 0xfffffffc008c0947 */ /* 0x000fec000383ffff */
.L_x_3:
[----:B------:R-:W-:Y:S05]  /*03a0*/  BSYNC.RECONVERGENT B1 ;  /* 0x0000000000017941 */ /* 0x000fea0003800200 */
.L_x_2:
[----:B------:R-:W-:Y:S05]  /*03b0*/  @!P1 BRA `(.L_x_1) ;  /* 0x0000000000b09947 */ /* 0x000fea0003800000 */
[----:B------:R-:W-:Y:S01]  /*03c0*/  ISETP.GE.U32.AND P0, PT, R24, 0x8, PT ;  /* 0x000000081800780c */ /* 0x000fe20003f06070 */
[----:B------:R-:W-:Y:S01]  /*03d0*/  BSSY.RECONVERGENT B1, `(.L_x_5) ;  /* 0x0000012000017945 */ /* 0x000fe20003800200 */
[----:B------:R-:W-:-:S04]  /*03e0*/  LOP3.LUT R18, R0, 0x7, RZ, 0xc0, !PT ;  /* 0x0000000700127812 */ /* 0x000fc800078ec0ff */
[----:B------:R-:W-:-:S07]  /*03f0*/  ISETP.NE.AND P1, PT, R18, RZ, PT ;  /* 0x000000ff1200720c */ /* 0x000fce0003f25270 */
[----:B------:R-:W-:Y:S06]  /*0400*/  @!P0 BRA `(.L_x_6) ;  /* 0x0000000000388947 */ /* 0x000fec0003800000 */
        /* <DEDUP_REMOVED lines=8> */
[----:B------:R-:W5:Y:S01]  /*0490*/  LDG.E.CONSTANT R16, desc[UR8][R4.64+0x1c00] ;  /* 0x001c000804107981 */ /* 0x000f62000c1e9900 */
[----:B------:R-:W-:Y:S01]  /*04a0*/  VIADD R9, R9, 0x800 ;  /* 0x0000080009097836 */ /* 0x000fe20000000000 */
[----:B--2---:R-:W-:-:S04]  /*04b0*/  FMNMX3 R10, R6, R11, R10, !PT ;  /* 0x0000000b060a7276 */ /* 0x004fc8000780000a */
[----:B---3--:R-:W-:-:S04]  /*04c0*/  FMNMX3 R10, R10, R13, R12, !PT ;  /* 0x0000000d0a0a7276 */ /* 0x008fc8000780000c */
[----:B----4-:R-:W-:-:S04]  /*04d0*/  FMNMX3 R10, R10, R15, R14, !PT ;  /* 0x0000000f0a0a7276 */ /* 0x010fc8000780000e */
[----:B-----5:R-:W-:-:S07]  /*04e0*/  FMNMX3 R6, R10, R17, R16, !PT ;  /* 0x000000110a067276 */ /* 0x020fce0007800010 */
.L_x_6:
[----:B------:R-:W-:Y:S05]  /*04f0*/  BSYNC.RECONVERGENT B1 ;  /* 0x0000000000017941 */ /* 0x000fea0003800200 */
.L_x_5:
        /* <DEDUP_REMOVED lines=10> */
[----:B------:R-:W3:Y:S01]  /*05a0*/  LDG.E.CONSTANT R12, desc[UR8][R4.64+0xc00] ;  /* 0x000c0008040c7981 */ /* 0x000ee2000c1e9900 */
[----:B------:R-:W-:Y:S01]  /*05b0*/  VIADD R9, R9, 0x400 ;  /* 0x0000040009097836 */ /* 0x000fe20000000000 */
[----:B--2---:R-:W-:-:S04]  /*05c0*/  FMNMX3 R6, R6, R11, R10, !PT ;  /* 0x0000000b06067276 */ /* 0x004fc8000780000a */
[----:B---3--:R-:W-:-:S07]  /*05d0*/  FMNMX3 R6, R6, R13, R12, !PT ;  /* 0x0000000d06067276 */ /* 0x008fce000780000c */
.L_x_8:
[----:B------:R-:W-:Y:S05]  /*05e0*/  BSYNC.RECONVERGENT B1 ;  /* 0x0000000000017941 */ /* 0x000fea0003800200 */
.L_x_7:
[----:B------:R-:W-:Y:S05]  /*05f0*/  @!P1 BRA `(.L_x_1) ;  /* 0x0000000000209947 */ /* 0x000fea0003800000 */
[----:B------:R-:W-:-:S07]  /*0600*/  HFMA2 R11, -RZ, RZ, 0, 0 ;  /* 0x00000000ff0b7431 */ /* 0x000fce00000001ff */
.L_x_9:
[----:B------:R-:W-:-:S06]  /*0610*/  IMAD.WIDE.U32 R4, R9, 0x4, R2 ;  /* 0x0000000409047825 */ /* 0x000fcc00078e0002 */
[----:B------:R-:W2:Y:S01]  /*0620*/  LDG.E.CONSTANT R5, desc[UR8][R4.64] ;  /* 0x0000000804057981 */ /* 0x000ea2000c1e9900 */
[----:B------:R-:W-:Y:S02]  /*0630*/  VIADD R11, R11, 0x1 ;  /* 0x000000010b0b7836 */ /* 0x000fe40000000000 */
[----:B------:R-:W-:-:S03]  /*0640*/  VIADD R9, R9, 0x100 ;  /* 0x0000010009097836 */ /* 0x000fc60000000000 */
[----:B------:R-:W-:Y:S02]  /*0650*/  ISETP.NE.AND P0, PT, R11, R0, PT ;  /* 0x000000000b00720c */ /* 0x000fe40003f05270 */
[----:B--2---:R-:W-:-:S11]  /*0660*/  FMNMX R6, R5, R6, !PT ;  /* 0x0000000605067209 */ /* 0x004fd60007800000 */
[----:B------:R-:W-:Y:S05]  /*0670*/  @P0 BRA `(.L_x_9) ;  /* 0xfffffffc00e40947 */ /* 0x000fea000383ffff */
.L_x_1:
[----:B------:R-:W-:Y:S05]  /*0680*/  BSYNC.RECONVERGENT B0 ;  /* 0x0000000000007941 */ /* 0x000fea0003800200 */
.L_x_0:
[----:B------:R-:W0:Y:S01]  /*0690*/  SHFL.BFLY PT, R5, R6, 0x10, 0x1f ;  /* 0x0e001f0006057f89 */ /* 0x000e2200000e0000 */
[----:B------:R-:W1:Y:S01]  /*06a0*/  S2UR UR5, SR_CgaCtaId ;  /* 0x00000000000579c3 */ /* 0x000e620000008800 */
[----:B------:R-:W-:Y:S01]  /*06b0*/  UMOV UR4, 0x400 ;  /* 0x0000040000047882 */ /* 0x000fe20000000000 */
[----:B------:R-:W-:Y:S02]  /*06c0*/  LOP3.LUT P0, R11, R8, 0x1f, RZ, 0xc0, !PT ;  /* 0x0000001f080b7812 */ /* 0x000fe4000780c0ff */
[----:B0-----:R-:W-:Y:S01]  /*06d0*/  FMNMX R5, R5, R6, !PT ;  /* 0x0000000605057209 */ /* 0x001fe20007800000 */
[----:B-1----:R-:W-:-:S04]  /*06e0*/  ULEA UR4, UR5, UR4, 0x18 ;  /* 0x0000000405047291 */ /* 0x002fc8000f8ec0ff */
[----:B------:R-:W0:Y:S02]  /*06f0*/  SHFL.BFLY PT, R0, R5, 0x8, 0x1f ;  /* 0x0d001f0005007f89 */ /* 0x000e2400000e0000 */
[----:B------:R-:W-:Y:S02]  /*0700*/  LEA.HI R10, R8, UR4, RZ, 0x1d ;  /* 0x00000004080a7c11 */ /* 0x000fe4000f8fe8ff */
[----:B0-----:R-:W-:-:S05]  /*0710*/  FMNMX R0, R5, R0, !PT ;  /* 0x0000000005007209 */ /* 0x001fca0007800000 */
[----:B------:R-:W0:Y:S02]  /*0720*/  SHFL.BFLY PT, R9, R0, 0x4, 0x1f ;  /* 0x0c801f0000097f89 */ /* 0x000e2400000e0000 */
[----:B0-----:R-:W-:-:S05]  /*0730*/  FMNMX R9, R0, R9, !PT ;  /* 0x0000000900097209 */ /* 0x001fca0007800000 */
[----:B------:R-:W0:Y:S02]  /*0740*/  SHFL.BFLY PT, R4, R9, 0x2, 0x1f ;  /* 0x0c401f0009047f89 */ /* 0x000e2400000e0000 */
[----:B0-----:R-:W-:Y:S02]  /*0750*/  FMNMX R4, R9, R4, !PT ;  /* 0x0000000409047209 */ /* 0x001fe40007800000 */
[----:B------:R-:W-:-:S03]  /*0760*/  LEA R9, R11, UR4, 0x2 ;  /* 0x000000040b097c11 */ /* 0x000fc6000f8e10ff */
[----:B------:R-:W0:Y:S02]  /*0770*/  SHFL.BFLY PT, R13, R4, 0x1, 0x1f ;  /* 0x0c201f00040d7f89 */ /* 0x000e2400000e0000 */
[----:B0-----:R-:W-:-:S05]  /*0780*/  FMNMX R13, R4, R13, !PT ;  /* 0x0000000d040d7209 */ /* 0x001fca0007800000 */
[----:B------:R0:W-:Y:S01]  /*0790*/  @!P0 STS [R10], R13 ;  /* 0x0000000d0a008388 */ /* 0x0001e20000000800 */
[----:B------:R-:W-:Y:S01]  /*07a0*/  BAR.SYNC.DEFER_BLOCKING 0x0 ;  /* 0x0000000000007b1d */ /* 0x000fe20000010000 */
[----:B------:R-:W-:-:S13]  /*07b0*/  ISETP.GT.U32.AND P0, PT, R8, 0x1f, PT ;  /* 0x0000001f0800780c */ /* 0x000fda0003f04070 */
[----:B0-----:R-:W-:Y:S05]  /*07c0*/  @P0 BRA `(.L_x_10) ;  /* 0x00000000003c0947 */ /* 0x001fea0003800000 */
[----:B------:R-:W-:Y:S01]  /*07d0*/  ISETP.GT.U32.AND P1, PT, R11, 0x7, PT ;  /* 0x000000070b00780c */ /* 0x000fe20003f24070 */
[----:B------:R-:W-:Y:S01]  /*07e0*/  IMAD.MOV.U32 R27, RZ, RZ, -0x800001 ;  /* 0xff7fffffff1b7424 */ /* 0x000fe200078e00ff */
[----:B------:R-:W-:-:S11]  /*07f0*/  UMOV UR5, 0xffffffff ;  /* 0xffffffff00057882 */ /* 0x000fd60000000000 */
[----:B------:R0:W1:Y:S01]  /*0800*/  @!P1 LDS R27, [R9] ;  /* 0x00000000091b9984 */ /* 0x0000620000000800 */
[----:B------:R-:W-:Y:S05]  /*0810*/  BRA.DIV UR5, `(.L_x_11) ;  /* 0x0000002605ac7947 */ /* 0x000fea000b800000 */
[----:B-1----:R-:W1:Y:S02]  /*0820*/  SHFL.BFLY PT, R22, R27, 0x10, 0x1f ;  /* 0x0e001f001b167f89 */ /* 0x002e6400000e0000 */
[----:B-1----:R-:W-:-:S05]  /*0830*/  FMNMX R0, R22, R27, !PT ;  /* 0x0000001b16007209 */ /* 0x002fca0007800000 */
[----:B------:R-:W1:Y:S02]  /*0840*/  SHFL.BFLY PT, R22, R0, 0x8, 0x1f ;  /* 0x0d001f0000167f89 */ /* 0x000e6400000e0000 */
[----:B-1----:R-:W-:-:S05]  /*0850*/  FMNMX R4, R0, R22, !PT ;  /* 0x0000001600047209 */ /* 0x002fca0007800000 */
[----:B------:R-:W1:Y:S02]  /*0860*/  SHFL.BFLY PT, R22, R4, 0x4, 0x1f ;  /* 0x0c801f0004167f89 */ /* 0x000e6400000e0000 */
[----:B-1----:R-:W-:-:S05]  /*0870*/  FMNMX R5, R4, R22, !PT ;  /* 0x0000001604057209 */ /* 0x002fca0007800000 */
[----:B------:R-:W1:Y:S02]  /*0880*/  SHFL.BFLY PT, R22, R5, 0x2, 0x1f ;  /* 0x0c401f0005167f89 */ /* 0x000e6400000e0000 */
[----:B-1----:R-:W-:-:S05]  /*0890*/  FMNMX R13, R5, R22, !PT ;  /* 0x00000016050d7209 */ /* 0x002fca0007800000 */
[----:B------:R1:W2:Y:S02]  /*08a0*/  SHFL.BFLY PT, R22, R13, 0x1, 0x1f ;  /* 0x0c201f000d167f89 */ /* 0x0002a400000e0000 */
.L_x_56:
[----:B-12---:R-:W-:-:S07]  /*08b0*/  FMNMX R13, R13, R22, !PT ;  /* 0x000000160d0d7209 */ /* 0x006fce0007800000 */
.L_x_10:
[----:B------:R-:W-:Y:S05]  /*08c0*/  WARPSYNC.ALL ;  /* 0x0000000000007948 */ /* 0x000fea0003800000 */
[----:B------:R-:W-:Y:S01]  /*08d0*/  BAR.SYNC.DEFER_BLOCKING 0x0 ;  /* 0x0000000000007b1d */ /* 0x000fe20000010000 */
[----:B------:R-:W-:Y:S01]  /*08e0*/  ISETP.NE.AND P1, PT, R8, RZ, PT ;  /* 0x000000ff0800720c */ /* 0x000fe20003f25270 */
[----:B------:R-:W-:-:S04]  /*08f0*/  IMAD.MOV.U32 R4, RZ, RZ, RZ ;  /* 0x000000ffff047224 */ /* 0x000fc800078e00ff */
[----:B------:R-:W-:Y:S08]  /*0900*/  BSSY.RECONVERGENT B0, `(.L_x_12) ;  /* 0x0000060000007945 */ /* 0x000ff00003800200 */
[----:B------:R1:W-:Y:S01]  /*0910*/  @!P1 STS [UR4], R13 ;  /* 0x0000000dff009988 */ /* 0x0003e20008000804 */
[----:B------:R-:W-:Y:S06]  /*0920*/  BAR.SYNC.DEFER_BLOCKING 0x0 ;  /* 0x0000000000007b1d */ /* 0x000fec0000010000 */
[----:B------:R-:W-:Y:S05]  /*0930*/  @P3 BRA `(.L_x_13) ;  /* 0x0000000400703947 */ /* 0x000fea0003800000 */
[----:B------:R-:W2:Y:S01]  /*0940*/  LDS R0, [UR4] ;  /* 0x00000004ff007984 */ /* 0x000ea20008000800 */
[----:B------:R-:W-:Y:S01]  /*0950*/  LOP3.LUT R4, RZ, R8, RZ, 0x33, !PT ;  /* 0x00000008ff047212 */ /* 0x000fe200078e33ff */
[----:B------:R-:W-:Y:S01]  /*0960*/  BSSY.RECONVERGENT B1, `(.L_x_14) ;  /* 0x0000021000017945 */ /* 0x000fe20003800200 */
[----:B------:R-:W-:-:S03]  /*0970*/  IMAD.MOV.U32 R5, RZ, RZ, R8 ;  /* 0x000000ffff057224 */ /* 0x000fc600078e0008 */
[----:B------:R-:W-:-:S05]  /*0980*/  IMAD.IADD R6, R4, 0x1, R7 ;  /* 0x0000000104067824 */ /* 0x000fca00078e0207 */
[C---:B------:R-:W-:Y:S02]  /*0990*/  LOP3.LUT R4, R6.reuse, 0x300, RZ, 0xc0, !PT ;  /* 0x0000030006047812 */ /* 0x040fe400078ec0ff */
[----:B------:R-:W-:Y:S02]  /*09a0*/  ISETP.GE.U32.AND P4, PT, R6, 0x300, PT ;  /* 0x000003000600780c */ /* 0x000fe40003f86070 */
[----:B------:R-:W-:Y:S01]  /*09b0*/  ISETP.NE.AND P2, PT, R4, 0x300, PT ;  /* 0x000003000400780c */ /* 0x000fe20003f45270 */
[----:B------:R-:W-:-:S12]  /*09c0*/  HFMA2 R4, -RZ, RZ, 0, 0 ;  /* 0x00000000ff047431 */ /* 0x000fd800000001ff */
[----:B------:R-:W-:Y:S05]  /*09d0*/  @!P2 BRA `(.L_x_15) ;  /* 0x000000000064a947 */ /* 0x000fea0003800000 */
[----:B------:R-:W-:Y:S01]  /*09e0*/  LEA.HI R12, R6, 0x1, RZ, 0x18 ;  /* 0x00000001060c7811 */ /* 0x000fe200078fc0ff */
[----:B------:R-:W-:Y:S02]  /*09f0*/  IMAD.MOV.U32 R6, RZ, RZ, RZ ;  /* 0x000000ffff067224 */ /* 0x000fe400078e00ff */
[----:B------:R-:W-:Y:S01]  /*0a00*/  IMAD.MOV.U32 R4, RZ, RZ, RZ ;  /* 0x000000ffff047224 */ /* 0x000fe200078e00ff */
[----:B------:R-:W-:Y:S01]  /*0a10*/  LOP3.LUT R19, R12, 0x3, RZ, 0xc0, !PT ;  /* 0x000000030c137812 */ /* 0x000fe200078ec0ff */
[----:B------:R-:W-:-:S07]  /*0a20*/  IMAD.MOV.U32 R5, RZ, RZ, R8 ;  /* 0x000000ffff057224 */ /* 0x000fce00078e0008 */
.L_x_16:
[----:B-1-3--:R-:W-:-:S06]  /*0a30*/  IMAD.WIDE.U32 R12, R5, 0x4, R2 ;  /* 0x00000004050c7825 */ /* 0x00afcc00078e0002 */
[----:B------:R1:W2:Y:S01]  /*0a40*/  LDG.E.CONSTANT R13, desc[UR8][R12.64] ;  /* 0x000000080c0d7981 */ /* 0x0002a2000c1e9900 */
[----:B------:R-:W-:Y:S01]  /*0a50*/  IMAD.MOV.U32 R15, RZ, RZ, 0x3bbb989d ;  /* 0x3bbb989dff0f7424 */ /* 0x000fe200078e00ff */
[----:B------:R-:W-:Y:S01]  /*0a60*/  MOV R16, 0x437c0000 ;  /* 0x437c000000107802 */ /* 0x000fe20000000f00 */
[----:B------:R-:W-:-:S05]  /*0a70*/  VIADD R6, R6, 0x1 ;  /* 0x0000000106067836 */ /* 0x000fca0000000000 */
[----:B------:R-:W-:Y:S02]  /*0a80*/  ISETP.NE.AND P2, PT, R6, R19, PT ;  /* 0x000000130600720c */ /* 0x000fe40003f45270 */
[C---:B-1----:R-:W-:Y:S01]  /*0a90*/  LEA R12, R5.reuse, UR4, 0x2 ;  /* 0x00000004050c7c11 */ /* 0x042fe2000f8e10ff */
[----:B------:R-:W-:Y:S02]  /*0aa0*/  VIADD R5, R5, 0x100 ;  /* 0x0000010005057836 */ /* 0x000fe40000000000 */
[----:B--2---:R-:W-:-:S04]  /*0ab0*/  FADD R14, -R0, R13 ;  /* 0x0000000d000e7221 */ /* 0x004fc80000000100 */
[----:B------:R-:W-:-:S04]  /*0ac0*/  FFMA.SAT R15, R14, R15, 0.5 ;  /* 0x3f0000000e0f7423 */ /* 0x000fc8000000200f */
[----:B------:R-:W-:-:S04]  /*0ad0*/  FFMA.RM R15, R15, R16, 12582913 ;  /* 0x4b4000010f0f7423 */ /* 0x000fc80000004010 */
[C---:B------:R-:W-:Y:S01]  /*0ae0*/  FADD R17, R15.reuse, -12583039 ;  /* 0xcb40007f0f117421 */ /* 0x040fe20000000000 */
[----:B------:R-:W-:-:S03]  /*0af0*/  IMAD.SHL.U32 R15, R15, 0x800000, RZ ;  /* 0x008000000f0f7824 */ /* 0x000fc600078e00ff */
[----:B------:R-:W-:-:S04]  /*0b00*/  FFMA R17, R14, 1.4426950216293334961, -R17 ;  /* 0x3fb8aa3b0e117823 */ /* 0x000fc80000000811 */
[----:B------:R-:W-:-:S04]  /*0b10*/  FFMA R17, R14, 1.925963033500011079e-08, R17 ;  /* 0x32a570600e117823 */ /* 0x000fc80000000011 */
[----:B------:R-:W1:Y:S02]  /*0b20*/  MUFU.EX2 R14, R17 ;  /* 0x00000011000e7308 */ /* 0x000e640000000800 */
[----:B-1----:R-:W-:-:S04]  /*0b30*/  FMUL R15, R15, R14 ;  /* 0x0000000e0f0f7220 */ /* 0x002fc80000400000 */
[----:B------:R-:W-:Y:S01]  /*0b40*/  FADD R4, R15, R4 ;  /* 0x000000040f047221 */ /* 0x000fe20000000000 */
[----:B------:R3:W-:Y:S01]  /*0b50*/  STS [R12+0x20], R15 ;  /* 0x0000200f0c007388 */ /* 0x0007e20000000800 */
[----:B------:R-:W-:Y:S05]  /*0b60*/  @P2 BRA `(.L_x_16) ;  /* 0xfffffffc00b02947 */ /* 0x000fea000383ffff */
.L_x_15:
[----:B------:R-:W-:Y:S05]  /*0b70*/  BSYNC.RECONVERGENT B1 ;  /* 0x0000000000017941 */ /* 0x000fea0003800200 */
.L_x_14:
[----:B------:R-:W-:Y:S05]  /*0b80*/  @!P4 BRA `(.L_x_13) ;  /* 0x0000000000dcc947 */ /* 0x000fea0003800000 */
.L_x_17:
[----:B---34-:R-:W-:-:S05]  /*0b90*/  IMAD.WIDE.U32 R14, R5, 0x4, R2 ;  /* 0x00000004050e7825 */ /* 0x018fca00078e0002 */
[----:B------:R-:W2:Y:S04]  /*0ba0*/  LDG.E.CONSTANT R17, desc[UR8][R14.64] ;  /* 0x000000080e117981 */ /* 0x000ea8000c1e9900 */
[----:B-1----:R-:W3:Y:S04]  /*0bb0*/  LDG.E.CONSTANT R13, desc[UR8][R14.64+0x400] ;  /* 0x000400080e0d7981 */ /* 0x002ee8000c1e9900 */
[----:B------:R-:W4:Y:S04]  /*0bc0*/  LDG.E.CONSTANT R21, desc[UR8][R14.64+0x800] ;  /* 0x000800080e157981 */ /* 0x000f28000c1e9900 */
[----:B------:R1:W5:Y:S01]  /*0bd0*/  LDG.E.CONSTANT R23, desc[UR8][R14.64+0xc00] ;  /* 0x000c00080e177981 */ /* 0x000362000c1e9900 */
[----:B------:R-:W-:-:S02]  /*0be0*/  IMAD.MOV.U32 R19, RZ, RZ, 0x3bbb989d ;  /* 0x3bbb989dff137424 */ /* 0x000fc400078e00ff */
[----:B--2---:R-:W-:Y:S01]  /*0bf0*/  FADD R16, -R0, R17 ;  /* 0x0000001100107221 */ /* 0x004fe20000000100 */
[----:B------:R-:W-:-:S03]  /*0c00*/  IMAD.MOV.U32 R17, RZ, RZ, 0x437c0000 ;  /* 0x437c0000ff117424 */ /* 0x000fc600078e00ff */
[----:B------:R-:W-:Y:S01]  /*0c10*/  FFMA.SAT R6, R16, R19, 0.5 ;  /* 0x3f00000010067423 */ /* 0x000fe20000002013 */
[----:B---3--:R-:W-:-:S03]  /*0c20*/  FADD R18, -R0, R13 ;  /* 0x0000000d00127221 */ /* 0x008fc60000000100 */
[----:B------:R-:W-:Y:S01]  /*0c30*/  FFMA.RM R6, R6, R17, 12582913 ;  /* 0x4b40000106067423 */ /* 0x000fe20000004011 */
[----:B----4-:R-:W-:Y:S01]  /*0c40*/  FADD R13, -R0, R21 ;  /* 0x00000015000d7221 */ /* 0x010fe20000000100 */
[-C--:B------:R-:W-:Y:S02]  /*0c50*/  FFMA.SAT R12, R18, R19.reuse, 0.5 ;  /* 0x3f000000120c7423 */ /* 0x080fe40000002013 */
[----:B------:R-:W-:Y:S01]  /*0c60*/  FADD R25, R6, -12583039 ;  /* 0xcb40007f06197421 */ /* 0x000fe20000000000 */
[----:B-1----:R-:W-:Y:S01]  /*0c70*/  FFMA.SAT R14, R13, R19, 0.5 ;  /* 0x3f0000000d0e7423 */ /* 0x002fe20000002013 */
[-C--:B------:R-:W-:Y:S01]  /*0c80*/  FFMA.RM R12, R12, R17.reuse, 12582913 ;  /* 0x4b4000010c0c7423 */ /* 0x080fe20000004011 */
[----:B------:R-:W-:Y:S01]  /*0c90*/  SHF.L.U32 R6, R6, 0x17, RZ ;  /* 0x0000001706067819 */ /* 0x000fe200000006ff */
[----:B------:R-:W-:Y:S01]  /*0ca0*/  FFMA R25, R16, 1.4426950216293334961, -R25 ;  /* 0x3fb8aa3b10197823 */ /* 0x000fe20000000819 */
[----:B------:R-:W-:Y:S01]  /*0cb0*/  FFMA.RM R14, R14, R17, 12582913 ;  /* 0x4b4000010e0e7423 */ /* 0x000fe20000004011 */
[----:B------:R-:W-:-:S02]  /*0cc0*/  FADD R15, R12, -12583039 ;  /* 0xcb40007f0c0f7421 */ /* 0x000fc40000000000 */
[----:B------:R-:W-:Y:S01]  /*0cd0*/  FFMA R25, R16, 1.925963033500011079e-08, R25 ;  /* 0x32a5706010197823 */ /* 0x000fe20000000019 */
[----:B-----5:R-:W-:Y:S01]  /*0ce0*/  FADD R16, -R0, R23 ;  /* 0x0000001700107221 */ /* 0x020fe20000000100 */
[----:B------:R-:W-:Y:S01]  /*0cf0*/  FADD R20, R14, -12583039 ;  /* 0xcb40007f0e147421 */ /* 0x000fe20000000000 */
[----:B------:R-:W-:Y:S01]  /*0d00*/  FFMA R21, R18, 1.4426950216293334961, -R15 ;  /* 0x3fb8aa3b12157823 */ /* 0x000fe2000000080f */
[----:B------:R-:W-:Y:S02]  /*0d10*/  IMAD.SHL.U32 R14, R14, 0x800000, RZ ;  /* 0x008000000e0e7824 */ /* 0x000fe400078e00ff */
[----:B------:R-:W-:Y:S01]  /*0d20*/  FFMA.SAT R22, R16, R19, 0.5 ;  /* 0x3f00000010167423 */ /* 0x000fe20000002013 */
[C---:B------:R-:W-:Y:S01]  /*0d30*/  FFMA R20, R13.reuse, 1.4426950216293334961, -R20 ;  /* 0x3fb8aa3b0d147823 */ /* 0x040fe20000000814 */
[----:B------:R-:W-:Y:S01]  /*0d40*/  FFMA R18, R18, 1.925963033500011079e-08, R21 ;  /* 0x32a5706012127823 */ /* 0x000fe20000000015 */
[----:B------:R-:W1:Y:S01]  /*0d50*/  MUFU.EX2 R15, R25 ;  /* 0x00000019000f7308 */ /* 0x000e620000000800 */
[----:B------:R-:W-:Y:S01]  /*0d60*/  FFMA.RM R17, R22, R17, 12582913 ;  /* 0x4b40000116117423 */ /* 0x000fe20000004011 */
[----:B------:R-:W-:-:S03]  /*0d70*/  FFMA R20, R13, 1.925963033500011079e-08, R20 ;  /* 0x32a570600d147823 */ /* 0x000fc60000000014 */
[C---:B------:R-:W-:Y:S01]  /*0d80*/  FADD R19, R17.reuse, -12583039 ;  /* 0xcb40007f11137421 */ /* 0x040fe20000000000 */
[----:B------:R-:W-:Y:S02]  /*0d90*/  IMAD.SHL.U32 R17, R17, 0x800000, RZ ;  /* 0x0080000011117824 */ /* 0x000fe400078e00ff */
[----:B------:R-:W2:Y:S01]  /*0da0*/  MUFU.EX2 R18, R18 ;  /* 0x0000001200127308 */ /* 0x000ea20000000800 */
[----:B------:R-:W-:-:S04]  /*0db0*/  FFMA R13, R16, 1.4426950216293334961, -R19 ;  /* 0x3fb8aa3b100d7823 */ /* 0x000fc80000000813 */
[----:B------:R-:W-:Y:S01]  /*0dc0*/  FFMA R16, R16, 1.925963033500011079e-08, R13 ;  /* 0x32a5706010107823 */ /* 0x000fe2000000000d */
[----:B------:R-:W-:Y:S02]  /*0dd0*/  IMAD.SHL.U32 R13, R12, 0x800000, RZ ;  /* 0x008000000c0d7824 */ /* 0x000fe400078e00ff */
[----:B------:R-:W3:Y:S01]  /*0de0*/  MUFU.EX2 R19, R20 ;  /* 0x0000001400137308 */ /* 0x000ee20000000800 */
[----:B-1----:R-:W-:Y:S01]  /*0df0*/  FMUL R15, R6, R15 ;  /* 0x0000000f060f7220 */ /* 0x002fe20000400000 */
[C---:B------:R-:W-:Y:S01]  /*0e00*/  LEA R6, R5.reuse, UR4, 0x2 ;  /* 0x0000000405067c11 */ /* 0x040fe2000f8e10ff */
[----:B------:R-:W-:Y:S02]  /*0e10*/  VIADD R5, R5, 0x400 ;  /* 0x0000040005057836 */ /* 0x000fe40000000000 */
[----:B------:R-:W-:Y:S02]  /*0e20*/  FADD R4, R15, R4 ;  /* 0x000000040f047221 */ /* 0x000fe40000000000 */
[----:B------:R4:W-:Y:S01]  /*0e30*/  STS [R6+0x20], R15 ;  /* 0x0000200f06007388 */ /* 0x0009e20000000800 */
[----:B------:R-:W1:Y:S01]  /*0e40*/  MUFU.EX2 R16, R16 ;  /* 0x0000001000107308 */ /* 0x000e620000000800 */
[----:B--2---:R-:W-:Y:S01]  /*0e50*/  FMUL R13, R13, R18 ;  /* 0x000000120d0d7220 */ /* 0x004fe20000400000 */
[----:B------:R-:W-:-:S03]  /*0e60*/  ISETP.GE.AND P2, PT, R5, R7, PT ;  /* 0x000000070500720c */ /* 0x000fc60003f46270 */
[----:B------:R-:W-:Y:S01]  /*0e70*/  FADD R4, R4, R13 ;  /* 0x0000000d04047221 */ /* 0x000fe20000000000 */
[----:B------:R4:W-:Y:S01]  /*0e80*/  STS [R6+0x420], R13 ;  /* 0x0004200d06007388 */ /* 0x0009e20000000800 */
[----:B---3--:R-:W-:-:S04]  /*0e90*/  FMUL R19, R14, R19 ;  /* 0x000000130e137220 */ /* 0x008fc80000400000 */
[----:B------:R-:W-:Y:S01]  /*0ea0*/  FADD R4, R4, R19 ;  /* 0x0000001304047221 */ /* 0x000fe20000000000 */
[----:B------:R4:W-:Y:S01]  /*0eb0*/  STS [R6+0x820], R19 ;  /* 0x0008201306007388 */ /* 0x0009e20000000800 */
[----:B-1----:R-:W-:-:S04]  /*0ec0*/  FMUL R17, R17, R16 ;  /* 0x0000001011117220 */ /* 0x002fc80000400000 */
[----:B------:R-:W-:Y:S01]  /*0ed0*/  FADD R4, R4, R17 ;  /* 0x0000001104047221 */ /* 0x000fe20000000000 */
[----:B------:R4:W-:Y:S01]  /*0ee0*/  STS [R6+0xc20], R17 ;  /* 0x000c201106007388 */ /* 0x0009e20000000800 */
[----:B------:R-:W-:Y:S05]  /*0ef0*/  @!P2 BRA `(.L_x_17) ;  /* 0xfffffffc0024a947 */ /* 0x000fea000383ffff */
.L_x_13:
[----:B------:R-:W-:Y:S05]  /*0f00*/  BSYNC.RECONVERGENT B0 ;  /* 0x0000000000007941 */ /* 0x000fea0003800200 */
.L_x_12:
[----:B------:R-:W5:Y:S01]  /*0f10*/  SHFL.BFLY PT, R3, R4, 0x10, 0x1f ;  /* 0x0e001f0004037f89 */ /* 0x000f6200000e0000 */
[----:B------:R-:W-:Y:S01]  /*0f20*/  BAR.SYNC.DEFER_BLOCKING 0x0 ;  /* 0x0000000000007b1d */ /* 0x000fe20000010000 */
[----:B------:R-:W-:Y:S01]  /*0f30*/  ISETP.NE.AND P2, PT, R11, RZ, PT ;  /* 0x000000ff0b00720c */ /* 0x000fe20003f45270 */
[----:B-----5:R-:W-:-:S05]  /*0f40*/  FADD R3, R3, R4 ;  /* 0x0000000403037221 */ /* 0x020fca0000000000 */
[----:B--2---:R-:W2:Y:S02]  /*0f50*/  SHFL.BFLY PT, R0, R3, 0x8, 0x1f ;  /* 0x0d001f0003007f89 */ /* 0x004ea400000e0000 */
[----:B--2---:R-:W-:-:S05]  /*0f60*/  FADD R0, R3, R0 ;  /* 0x0000000003007221 */ /* 0x004fca0000000000 */
[----:B------:R-:W2:Y:S02]  /*0f70*/  SHFL.BFLY PT, R5, R0, 0x4, 0x1f ;  /* 0x0c801f0000057f89 */ /* 0x000ea400000e0000 */
[----:B--2---:R-:W-:-:S05]  /*0f80*/  FADD R5, R0, R5 ;  /* 0x0000000500057221 */ /* 0x004fca0000000000 */
[----:B------:R-:W2:Y:S02]  /*0f90*/  SHFL.BFLY PT, R2, R5, 0x2, 0x1f ;  /* 0x0c401f0005027f89 */ /* 0x000ea400000e0000 */
[----:B--2---:R-:W-:-:S05]  /*0fa0*/  FADD R2, R5, R2 ;  /* 0x0000000205027221 */ /* 0x004fca0000000000 */
[----:B------:R-:W2:Y:S02]  /*0fb0*/  SHFL.BFLY PT, R7, R2, 0x1, 0x1f ;  /* 0x0c201f0002077f89 */ /* 0x000ea400000e0000 */
[----:B--2---:R-:W-:-:S05]  /*0fc0*/  FADD R7, R2, R7 ;  /* 0x0000000702077221 */ /* 0x004fca0000000000 */
[----:B------:R2:W-:Y:S01]  /*0fd0*/  @!P2 STS [R10], R7 ;  /* 0x000000070a00a388 */ /* 0x0005e20000000800 */
[----:B------:R-:W-:Y:S06]  /*0fe0*/  BAR.SYNC.DEFER_BLOCKING 0x0 ;  /* 0x0000000000007b1d */ /* 0x000fec0000010000 */
[----:B------:R-:W-:Y:S05]  /*0ff0*/  @P0 BRA `(.L_x_18) ;  /* 0x00000000003c0947 */ /* 0x000fea0003800000 */
[----:B------:R-:W-:Y:S01]  /*1000*/  ISETP.GT.U32.AND P0, PT, R11, 0x7, PT ;  /* 0x000000070b00780c */ /* 0x000fe20003f04070 */
[----:B------:R-:W-:Y:S01]  /*1010*/  IMAD.MOV.U32 R27, RZ, RZ, RZ ;  /* 0x000000ffff1b7224 */ /* 0x000fe200078e00ff */
[----:B------:R-:W-:-:S11]  /*1020*/  UMOV UR5, 0xffffffff ;  /* 0xffffffff00057882 */ /* 0x000fd60000000000 */
[----:B------:R0:W0:Y:S01]  /*1030*/  @!P0 LDS R27, [R9] ;  /* 0x00000000091b8984 */ /* 0x0000220000000800 */
[----:B------:R-:W-:Y:S05]  /*1040*/  BRA.DIV UR5, `(.L_x_19) ;  /* 0x00000022051c7947 */ /* 0x000fea000b800000 */
[----:B0-----:R-:W0:Y:S02]  /*1050*/  SHFL.BFLY PT, R22, R27, 0x10, 0x1f ;  /* 0x0e001f001b167f89 */ /* 0x001e2400000e0000 */
[----:B0-----:R-:W-:-:S05]  /*1060*/  FADD R0, R22, R27 ;  /* 0x0000001b16007221 */ /* 0x001fca0000000000 */
[----:B------:R-:W0:Y:S02]  /*1070*/  SHFL.BFLY PT, R22, R0, 0x8, 0x1f ;  /* 0x0d001f0000167f89 */ /* 0x000e2400000e0000 */
[----:B0-----:R-:W-:-:S05]  /*1080*/  FADD R2, R0, R22 ;  /* 0x0000001600027221 */ /* 0x001fca0000000000 */
[----:B------:R-:W0:Y:S02]  /*1090*/  SHFL.BFLY PT, R22, R2, 0x4, 0x1f ;  /* 0x0c801f0002167f89 */ /* 0x000e2400000e0000 */
[----:B0-----:R-:W-:-:S05]  /*10a0*/  FADD R3, R2, R22 ;  /* 0x0000001602037221 */ /* 0x001fca0000000000 */
[----:B------:R-:W2:Y:S02]  /*10b0*/  SHFL.BFLY PT, R22, R3, 0x2, 0x1f ;  /* 0x0c401f0003167f89 */ /* 0x000ea400000e0000 */
[----:B--2---:R-:W-:-:S05]  /*10c0*/  FADD R7, R3, R22 ;  /* 0x0000001603077221 */ /* 0x004fca0000000000 */
[----:B------:R0:W2:Y:S02]  /*10d0*/  SHFL.BFLY PT, R22, R7, 0x1, 0x1f ;  /* 0x0c201f0007167f89 */ /* 0x0000a400000e0000 */
.L_x_62:
[----:B0-2---:R-:W-:-:S07]  /*10e0*/  FADD R7, R7, R22 ;  /* 0x0000001607077221 */ /* 0x005fce0000000000 */
.L_x_18:
[----:B------:R-:W-:Y:S05]  /*10f0*/  WARPSYNC.ALL ;  /* 0x0000000000007948 */ /* 0x000fea0003800000 */
[----:B------:R-:W-:Y:S06]  /*1100*/  BAR.SYNC.DEFER_BLOCKING 0x0 ;  /* 0x0000000000007b1d */ /* 0x000fec0000010000 */
[----:B------:R-:W-:Y:S02]  /*1110*/  @!P1 STS [UR4], R7 ;  /* 0x00000007ff009988 */ /* 0x000fe40008000804 */
[----:B------:R-:W-:Y:S06]  /*1120*/  BAR.SYNC.DEFER_BLOCKING 0x0 ;  /* 0x0000000000007b1d */ /* 0x000fec0000010000 */
[----:B------:R-:W5:Y:S02]  /*1130*/  LDS R0, [UR4] ;  /* 0x00000004ff007984 */ /* 0x000f640008000800 */
[----:B-----5:R-:W-:-:S04]  /*1140*/  IADD3 R2, PT, PT, R0, 0x1800000, RZ ;  /* 0x0180000000027810 */ /* 0x020fc80007ffe0ff */
[----:B------:R-:W-:-:S04]  /*1150*/  LOP3.LUT R2, R2, 0x7f800000, RZ, 0xc0, !PT ;  /* 0x7f80000002027812 */ /* 0x000fc800078ec0ff */
[----:B------:R-:W-:-:S13]  /*1160*/  ISETP.GT.U32.AND P0, PT, R2, 0x1ffffff, PT ;  /* 0x01ffffff0200780c */ /* 0x000fda0003f04070 */
[----:B------:R-:W-:Y:S05]  /*1170*/  @P0 BRA `(.L_x_20) ;  /* 0x0000000000100947 */ /* 0x000fea0003800000 */
[----:B----4-:R-:W-:-:S07]  /*1180*/  MOV R6, 0x11a0 ;  /* 0x000011a000067802 */ /* 0x010fce0000000f00 */
[----:B0123--:R-:W-:Y:S05]  /*1190*/  CALL.REL.NOINC `($__internal_0_$__cuda_sm20_rcp_rn_f32_slowpath) ;  /* 0x0000002400687944 */ /* 0x00ffea0003c00000 */
[----:B------:R-:W-:Y:S01]  /*11a0*/  IMAD.MOV.U32 R2, RZ, RZ, R3 ;  /* 0x000000ffff027224 */ /* 0x000fe200078e0003 */
[----:B------:R-:W-:Y:S06]  /*11b0*/  BRA `(.L_x_21) ;  /* 0x0000000000107947 */ /* 0x000fec0003800000 */
.L_x_20:
[----:B------:R-:W5:Y:S02]  /*11c0*/  MUFU.RCP R3, R0 ;  /* 0x0000000000037308 */ /* 0x000f640000001000 */
[----:B-----5:R-:W-:-:S04]  /*11d0*/  FFMA R2, R0, R3, -1 ;  /* 0xbf80000000027423 */ /* 0x020fc80000000003 */
[----:B------:R-:W-:-:S04]  /*11e0*/  FADD.FTZ R2, -R2, -RZ ;  /* 0x800000ff02027221 */ /* 0x000fc80000010100 */
[----:B------:R-:W-:-:S07]  /*11f0*/  FFMA R2, R3, R2, R3 ;  /* 0x0000000203027223 */ /* 0x000fce0000000003 */
.L_x_21:
[----:B------:R-:W-:Y:S04]  /*1200*/  BSSY.RECONVERGENT B0, `(.L_x_22) ;  /* 0x0000029000007945 */ /* 0x000fe80003800200 */
[----:B------:R-:W-:Y:S05]  /*1210*/  @P3 BRA `(.L_x_23) ;  /* 0x00000000009c3947 */ /* 0x000fea0003800000 */
[----:B---34-:R-:W3:Y:S01]  /*1220*/  LDC R15, c[0x0][0x39c] ;  /* 0x0000e700ff0f7b82 */ /* 0x018ee20000000800 */
[----:B------:R-:W-:Y:S01]  /*1230*/  LOP3.LUT R0, RZ, R8, RZ, 0x33, !PT ;  /* 0x00000008ff007212 */ /* 0x000fe200078e33ff */
[----:B------:R-:W-:Y:S04]  /*1240*/  BSSY.RECONVERGENT B1, `(.L_x_24) ;  /* 0x0000013000017945 */ /* 0x000fe80003800200 */
[----:B---3--:R-:W-:-:S05]  /*1250*/  IMAD.IADD R3, R0, 0x1, R15 ;  /* 0x0000000100037824 */ /* 0x008fca00078e020f */
[C---:B------:R-:W-:Y:S02]  /*1260*/  LOP3.LUT R0, R3.reuse, 0x300, RZ, 0xc0, !PT ;  /* 0x0000030003007812 */ /* 0x040fe400078ec0ff */
[----:B------:R-:W-:Y:S02]  /*1270*/  ISETP.GE.U32.AND P1, PT, R3, 0x300, PT ;  /* 0x000003000300780c */ /* 0x000fe40003f26070 */
[----:B------:R-:W-:Y:S01]  /*1280*/  ISETP.NE.AND P0, PT, R0, 0x300, PT ;  /* 0x000003000000780c */ /* 0x000fe20003f05270 */
[----:B------:R-:W-:-:S12]  /*1290*/  IMAD.MOV.U32 R0, RZ, RZ, R8 ;  /* 0x000000ffff007224 */ /* 0x000fd800078e0008 */
[----:B------:R-:W-:Y:S05]  /*12a0*/  @!P0 BRA `(.L_x_25) ;  /* 0x0000000000308947 */ /* 0x000fea0003800000 */
[----:B------:R-:W-:Y:S01]  /*12b0*/  LEA.HI R4, R3, 0x1, RZ, 0x18 ;  /* 0x0000000103047811 */ /* 0x000fe200078fc0ff */
[----:B------:R-:W-:Y:S02]  /*12c0*/  IMAD.MOV.U32 R3, RZ, RZ, RZ ;  /* 0x000000ffff037224 */ /* 0x000fe400078e00ff */
[----:B------:R-:W-:Y:S01]  /*12d0*/  IMAD.MOV.U32 R0, RZ, RZ, R8 ;  /* 0x000000ffff007224 */ /* 0x000fe200078e0008 */
[----:B------:R-:W-:-:S07]  /*12e0*/  LOP3.LUT R6, R4, 0x3, RZ, 0xc0, !PT ;  /* 0x0000000304067812 */ /* 0x000fce00078ec0ff */
.L_x_26:
[C---:B---3--:R-:W-:Y:S01]  /*12f0*/  LEA R4, R0.reuse, UR4, 0x2 ;  /* 0x0000000400047c11 */ /* 0x048fe2000f8e10ff */
[----:B------:R-:W-:Y:S01]  /*1300*/  VIADD R0, R0, 0x100 ;  /* 0x0000010000007836 */ /* 0x000fe20000000000 */
[----:B------:R-:W-:-:S03]  /*1310*/  IADD3 R3, PT, PT, R3, 0x1, RZ ;  /* 0x0000000103037810 */ /* 0x000fc60007ffe0ff */
[----:B------:R-:W3:Y:S01]  /*1320*/  LDS R5, [R4+0x20] ;  /* 0x0000200004057984 */ /* 0x000ee20000000800 */
[----:B------:R-:W-:Y:S01]  /*1330*/  ISETP.NE.AND P0, PT, R3, R6, PT ;  /* 0x000000060300720c */ /* 0x000fe20003f05270 */
[----:B---3--:R-:W-:-:S05]  /*1340*/  FMUL R5, R5, R2 ;  /* 0x0000000205057220 */ /* 0x008fca0000400000 */
[----:B------:R3:W-:Y:S07]  /*1350*/  STS [R4+0x20], R5 ;  /* 0x0000200504007388 */ /* 0x0007ee0000000800 */
[----:B------:R-:W-:Y:S05]  /*1360*/  @P0 BRA `(.L_x_26) ;  /* 0xfffffffc00e00947 */ /* 0x000fea000383ffff */
.L_x_25:
[----:B------:R-:W-:Y:S05]  /*1370*/  BSYNC.RECONVERGENT B1 ;  /* 0x0000000000017941 */ /* 0x000fea0003800200 */
.L_x_24:
[----:B------:R-:W-:Y:S05]  /*1380*/  @!P1 BRA `(.L_x_23) ;  /* 0x0000000000409947 */ /* 0x000fea0003800000 */
.L_x_27:
[C---:B---3--:R-:W-:Y:S01]  /*1390*/  LEA R4, R0.reuse, UR4, 0x2 ;  /* 0x0000000400047c11 */ /* 0x048fe2000f8e10ff */
[----:B------:R-:W-:-:S04]  /*13a0*/  VIADD R0, R0, 0x400 ;  /* 0x0000040000007836 */ /* 0x000fc80000000000 */
[----:B------:R-:W3:Y:S01]  /*13b0*/  LDS R3, [R4+0x20] ;  /* 0x0000200004037984 */ /* 0x000ee20000000800 */
[----:B------:R-:W-:-:S03]  /*13c0*/  ISETP.GE.AND P0, PT, R0, R15, PT ;  /* 0x0000000f0000720c */ /* 0x000fc60003f06270 */
[----:B------:R-:W4:Y:S04]  /*13d0*/  LDS R5, [R4+0x420] ;  /* 0x0004200004057984 */ /* 0x000f280000000800 */
[----:B--2---:R-:W2:Y:S04]  /*13e0*/  LDS R7, [R4+0x820] ;  /* 0x0008200004077984 */ /* 0x004ea80000000800 */
[----:B-1----:R-:W1:Y:S01]  /*13f0*/  LDS R13, [R4+0xc20] ;  /* 0x000c2000040d7984 */ /* 0x002e620000000800 */
[-C--:B---3--:R-:W-:Y:S01]  /*1400*/  FMUL R3, R3, R2.reuse ;  /* 0x0000000203037220 */ /* 0x088fe20000400000 */
[----:B----4-:R-:W-:-:S04]  /*1410*/  FMUL R5, R5, R2 ;  /* 0x0000000205057220 */ /* 0x010fc80000400000 */
[----:B------:R3:W-:Y:S01]  /*1420*/  STS [R4+0x20], R3 ;  /* 0x0000200304007388 */ /* 0x0007e20000000800 */
[----:B--2---:R-:W-:-:S03]  /*1430*/  FMUL R7, R7, R2 ;  /* 0x0000000207077220 */ /* 0x004fc60000400000 */
[----:B------:R3:W-:Y:S01]  /*1440*/  STS [R4+0x420], R5 ;  /* 0x0004200504007388 */ /* 0x0007e20000000800 */
[----:B-1----:R-:W-:-:S03]  /*1450*/  FMUL R13, R13, R2 ;  /* 0x000000020d0d7220 */ /* 0x002fc60000400000 */
[----:B------:R3:W-:Y:S04]  /*1460*/  STS [R4+0x820], R7 ;  /* 0x0008200704007388 */ /* 0x0007e80000000800 */
[----:B------:R3:W-:Y:S01]  /*1470*/  STS [R4+0xc20], R13 ;  /* 0x000c200d04007388 */ /* 0x0007e20000000800 */
[----:B------:R-:W-:Y:S05]  /*1480*/  @!P0 BRA `(.L_x_27) ;  /* 0xfffffffc00c08947 */ /* 0x000fea000383ffff */
.L_x_23:
[----:B------:R-:W-:Y:S05]  /*1490*/  BSYNC.RECONVERGENT B0 ;  /* 0x0000000000007941 */ /* 0x000fea0003800200 */
.L_x_22:
[----:B------:R-:W5:Y:S01]  /*14a0*/  LDCU UR5, c[0x0][0x3a0] ;  /* 0x00007400ff0577ac */ /* 0x000f620008000800 */
[----:B---3--:R-:W3:Y:S01]  /*14b0*/  LDC.64 R4, c[0x0][0x388] ;  /* 0x0000e200ff047b82 */ /* 0x008ee20000000a00 */
[----:B----4-:R-:W-:Y:S02]  /*14c0*/  IMAD.MOV.U32 R19, RZ, RZ, RZ ;  /* 0x000000ffff137224 */ /* 0x010fe400078e00ff */
[----:B-----5:R-:W-:-:S04]  /*14d0*/  IMAD.U32 R2, RZ, RZ, UR5 ;  /* 0x00000005ff027e24 */ /* 0x020fc8000f8e00ff */
[C---:B------:R-:W-:Y:S01]  /*14e0*/  IMAD R12, R2.reuse, UR6, RZ ;  /* 0x00000006020c7c24 */ /* 0x040fe2000f8e02ff */
[----:B------:R-:W-:Y:S01]  /*14f0*/  BAR.SYNC.DEFER_BLOCKING 0x0 ;  /* 0x0000000000007b1d */ /* 0x000fe20000010000 */
[----:B------:R-:W-:Y:S02]  /*1500*/  ISETP.GE.AND P0, PT, R2, 0x1, PT ;  /* 0x000000010200780c */ /* 0x000fe40003f06270 */
[----:B---3--:R-:W-:Y:S01]  /*1510*/  IMAD.WIDE R4, R12, 0x4, R4 ;  /* 0x000000040c047825 */ /* 0x008fe200078e0204 */
[----:B-1----:R-:W-:-:S10]  /*1520*/  SHF.R.S32.HI R13, RZ, 0x1f, R12 ;  /* 0x0000001fff0d7819 */ /* 0x002fd4000001140c */
[----:B------:R-:W-:Y:S05]  /*1530*/  @!P0 BRA `(.L_x_28) ;  /* 0x0000000c00e48947 */ /* 0x000fea0003800000 */
[----:B------:R-:W1:Y:S01]  /*1540*/  LDCU UR5, c[0x0][0x39c] ;  /* 0x00007380ff0577ac */ /* 0x000e620008000800 */
[----:B------:R-:W-:Y:S01]  /*1550*/  LOP3.LUT R18, RZ, R8, RZ, 0x33, !PT ;  /* 0x00000008ff127212 */ /* 0x000fe200078e33ff */
[----:B------:R-:W-:Y:S01]  /*1560*/  HFMA2 R19, -RZ, RZ, 0, 0 ;  /* 0x00000000ff137431 */ /* 0x000fe200000001ff */
[----:B------:R-:W-:Y:S01]  /*1570*/  LEA R16, R8, UR4, 0x2 ;  /* 0x0000000408107c11 */ /* 0x000fe2000f8e10ff */
[----:B------:R-:W-:-:S04]  /*1580*/  IMAD.MOV.U32 R17, RZ, RZ, RZ ;  /* 0x000000ffff117224 */ /* 0x000fc800078e00ff */
[----:B------:R-:W-:Y:S02]  /*1590*/  VIADD R16, R16, 0x1020 ;  /* 0x0000102010107836 */ /* 0x000fe40000000000 */
[----:B-1----:R-:W-:Y:S01]  /*15a0*/  VIADD R18, R18, UR5 ;  /* 0x0000000512127c36 */ /* 0x002fe20008000000 */
[----:B------:R-:W-:-:S04]  /*15b0*/  ULEA UR5, UR5, UR4, 0x2 ;  /* 0x0000000405057291 */ /* 0x000fc8000f8e10ff */
[----:B------:R-:W-:Y:S02]  /*15c0*/  LEA.HI R25, R18, 0x1, RZ, 0x18 ;  /* 0x0000000112197811 */ /* 0x000fe400078fc0ff */
[----:B------:R-:W-:Y:S02]  /*15d0*/  LEA.HI R15, R8, UR5, RZ, 0x1d ;  /* 0x00000005080f7c11 */ /* 0x000fe4000f8fe8ff */
[----:B------:R-:W-:Y:S02]  /*15e0*/  LOP3.LUT R14, R25, 0x1fffff8, RZ, 0xc0, !PT ;  /* 0x01fffff8190e7812 */ /* 0x000fe400078ec0ff */
[----:B------:R-:W-:Y:S02]  /*15f0*/  LEA R24, R11, UR5, 0x2 ;  /* 0x000000050b187c11 */ /* 0x000fe4000f8e10ff */
[----:B------:R-:W-:Y:S01]  /*1600*/  LOP3.LUT R23, R25, 0x7, RZ, 0xc0, !PT ;  /* 0x0000000719177812 */ /* 0x000fe200078ec0ff */
[----:B------:R-:W-:-:S07]  /*1610*/  IMAD.MOV R14, RZ, RZ, -R14 ;  /* 0x000000ffff0e7224 */ /* 0x000fce00078e0a0e */
.L_x_42:
[----:B------:R-:W1:Y:S01]  /*1620*/  LDCU UR6, c[0x0][0x39c] ;  /* 0x00007380ff0677ac */ /* 0x000e620008000800 */
[----:B------:R-:W-:Y:S01]  /*1630*/  BSSY.RECONVERGENT B0, `(.L_x_29) ;  /* 0x000006f000007945 */ /* 0x000fe20003800200 */
[----:B------:R-:W-:Y:S01]  /*1640*/  IMAD.MOV.U32 R2, RZ, RZ, -0x1 ;  /* 0xffffffffff027424 */ /* 0x000fe200078e00ff */
[----:B------:R-:W-:Y:S01]  /*1650*/  MOV R3, 0xff7fffff ;  /* 0xff7fffff00037802 */ /* 0x000fe20000000f00 */
[----:B------:R-:W-:Y:S01]  /*1660*/  IMAD.MOV.U32 R0, RZ, RZ, -0x800001 ;  /* 0xff7fffffff007424 */ /* 0x000fe200078e00ff */
[----:B-1----:R-:W-:-:S13]  /*1670*/  ISETP.GE.AND P0, PT, R8, UR6, PT ;  /* 0x0000000608007c0c */ /* 0x002fda000bf06270 */
[----:B------:R-:W-:Y:S05]  /*1680*/  @P0 BRA `(.L_x_30) ;  /* 0x0000000400a40947 */ /* 0x000fea0003800000 */
[----:B------:R-:W-:Y:S01]  /*1690*/  ISETP.GE.U32.AND P1, PT, R18, 0x700, PT ;  /* 0x000007001200780c */ /* 0x000fe20003f26070 */
[----:B------:R-:W-:Y:S01]  /*16a0*/  BSSY.RECONVERGENT B1, `(.L_x_31) ;  /* 0x0000030000017945 */ /* 0x000fe20003800200 */
[----:B------:R-:W-:Y:S01]  /*16b0*/  ISETP.NE.AND P0, PT, R23, RZ, PT ;  /* 0x000000ff1700720c */ /* 0x000fe20003f05270 */
[----:B------:R-:W-:Y:S02]  /*16c0*/  IMAD.MOV.U32 R3, RZ, RZ, -0x800001 ;  /* 0xff7fffffff037424 */ /* 0x000fe400078e00ff */
[----:B------:R-:W-:Y:S02]  /*16d0*/  IMAD.MOV.U32 R2, RZ, RZ, -0x1 ;  /* 0xffffffffff027424 */ /* 0x000fe400078e00ff */
[----:B------:R-:W-:-:S06]  /*16e0*/  IMAD.MOV.U32 R21, RZ, RZ, R8 ;  /* 0x000000ffff157224 */ /* 0x000fcc00078e0008 */
[----:B------:R-:W-:Y:S05]  /*16f0*/  @!P1 BRA `(.L_x_32) ;  /* 0x0000000000a89947 */ /* 0x000fea0003800000 */
[----:B------:R-:W-:Y:S01]  /*1700*/  IMAD.MOV.U32 R3, RZ, RZ, -0x800001 ;  /* 0xff7fffffff037424 */ /* 0x000fe200078e00ff */
[----:B--2---:R-:W-:Y:S01]  /*1710*/  MOV R7, R16 ;  /* 0x0000001000077202 */ /* 0x004fe20000000f00 */
[----:B------:R-:W-:Y:S02]  /*1720*/  IMAD.MOV.U32 R2, RZ, RZ, -0x1 ;  /* 0xffffffffff027424 */ /* 0x000fe400078e00ff */
[----:B------:R-:W-:Y:S02]  /*1730*/  IMAD.MOV.U32 R6, RZ, RZ, R14 ;  /* 0x000000ffff067224 */ /* 0x000fe400078e000e */
[----:B------:R-:W-:-:S07]  /*1740*/  IMAD.MOV.U32 R21, RZ, RZ, R8 ;  /* 0x000000ffff157224 */ /* 0x000fce00078e0008 */
.L_x_33:
[----:B------:R-:W1:Y:S01]  /*1750*/  LDS R22, [R7+-0x1000] ;  /* 0xfff0000007167984 */ /* 0x000e620000000800 */
[----:B------:R-:W-:-:S03]  /*1760*/  VIADD R6, R6, 0x8 ;  /* 0x0000000806067836 */ /* 0x000fc60000000000 */
[----:B------:R-:W2:Y:S04]  /*1770*/  LDS R27, [R7+-0xc00] ;  /* 0xfff40000071b7984 */ /* 0x000ea80000000800 */
[----:B------:R-:W3:Y:S01]  /*1780*/  LDS R20, [R7+-0x800] ;  /* 0xfff8000007147984 */ /* 0x000ee20000000800 */
[----:B-1----:R-:W-:-:S04]  /*1790*/  FSETP.GT.AND P5, PT, R22, R3, PT ;  /* 0x000000031600720b */ /* 0x002fc80003fa4000 */
[----:B------:R-:W-:Y:S02]  /*17a0*/  FSEL R22, R22, R3, P5 ;  /* 0x0000000316167208 */ /* 0x000fe40002800000 */
[----:B------:R-:W1:Y:S01]  /*17b0*/  LDS R3, [R7+-0x400] ;  /* 0xfffc000007037984 */ /* 0x000e620000000800 */
[----:B------:R-:W-:Y:S02]  /*17c0*/  SEL R2, R21, R2, P5 ;  /* 0x0000000215027207 */ /* 0x000fe40002800000 */
[----:B--2---:R-:W-:-:S04]  /*17d0*/  FSETP.GT.AND P6, PT, R27, R22, PT ;  /* 0x000000161b00720b */ /* 0x004fc80003fc4000 */
[----:B------:R-:W-:Y:S02]  /*17e0*/  FSEL R27, R27, R22, P6 ;  /* 0x000000161b1b7208 */ /* 0x000fe40003000000 */
[----:B------:R-:W2:Y:S02]  /*17f0*/  LDS R22, [R7] ;  /* 0x0000000007167984 */ /* 0x000ea40000000800 */
[----:B---3--:R-:W-:-:S04]  /*1800*/  FSETP.GT.AND P4, PT, R20, R27, PT ;  /* 0x0000001b1400720b */ /* 0x008fc80003f84000 */
[----:B------:R-:W-:Y:S01]  /*1810*/  FSEL R26, R20, R27, P4 ;  /* 0x0000001b141a7208 */ /* 0x000fe20002000000 */
[C---:B------:R-:W-:Y:S01]  /*1820*/  @P6 VIADD R2, R21.reuse, 0x100 ;  /* 0x0000010015026836 */ /* 0x040fe20000000000 */
[----:B------:R-:W3:Y:S07]  /*1830*/  LDS R20, [R7+0x400] ;  /* 0x0004000007147984 */ /* 0x000eee0000000800 */
[----:B------:R-:W-:Y:S01]  /*1840*/  @P4 VIADD R2, R21, 0x200 ;  /* 0x0000020015024836 */ /* 0x000fe20000000000 */
[----:B-1----:R-:W-:-:S04]  /*1850*/  FSETP.GT.AND P3, PT, R3, R26, PT ;  /* 0x0000001a0300720b */ /* 0x002fc80003f64000 */
[----:B------:R-:W-:Y:S02]  /*1860*/  FSEL R27, R3, R26, P3 ;  /* 0x0000001a031b7208 */ /* 0x000fe40001800000 */
[----:B------:R-:W1:Y:S02]  /*1870*/  LDS R3, [R7+0x800] ;  /* 0x0008000007037984 */ /* 0x000e640000000800 */
[----:B--2---:R-:W-:-:S04]  /*1880*/  FSETP.GT.AND P1, PT, R22, R27, PT ;  /* 0x0000001b1600720b */ /* 0x004fc80003f24000 */
[----:B------:R-:W-:Y:S01]  /*1890*/  FSEL R27, R22, R27, P1 ;  /* 0x0000001b161b7208 */ /* 0x000fe20000800000 */
[----:B------:R-:W-:Y:S01]  /*18a0*/  @P3 VIADD R2, R21, 0x300 ;  /* 0x0000030015023836 */ /* 0x000fe20000000000 */
[----:B------:R2:W4:Y:S02]  /*18b0*/  LDS R22, [R7+0xc00] ;  /* 0x000c000007167984 */ /* 0x0005240000000800 */
[----:B---3--:R-:W-:-:S04]  /*18c0*/  FSETP.GT.AND P2, PT, R20, R27, PT ;  /* 0x0000001b1400720b */ /* 0x008fc80003f44000 */
[----:B------:R-:W-:Y:S02]  /*18d0*/  FSEL R20, R20, R27, P2 ;  /* 0x0000001b14147208 */ /* 0x000fe40001000000 */
[----:B------:R-:W-:Y:S01]  /*18e0*/  @P1 IADD3 R2, PT, PT, R21, 0x400, RZ ;  /* 0x0000040015021810 */ /* 0x000fe20007ffe0ff */
[----:B--2---:R-:W-:Y:S01]  /*18f0*/  VIADD R7, R7, 0x2000 ;  /* 0x0000200007077836 */ /* 0x004fe20000000000 */
[----:B------:R-:W-:-:S05]  /*1900*/  ISETP.NE.AND P1, PT, R6, RZ, PT ;  /* 0x000000ff0600720c */ /* 0x000fca0003f25270 */
[----:B------:R-:W-:Y:S01]  /*1910*/  @P2 VIADD R2, R21, 0x500 ;  /* 0x0000050015022836 */ /* 0x000fe20000000000 */
[----:B-1----:R-:W-:-:S04]  /*1920*/  FSETP.GT.AND P5, PT, R3, R20, PT ;  /* 0x000000140300720b */ /* 0x002fc80003fa4000 */
[----:B------:R-:W-:-:S04]  /*1930*/  FSEL R3, R3, R20, P5 ;  /* 0x0000001403037208 */ /* 0x000fc80002800000 */
[----:B----4-:R-:W-:-:S05]  /*1940*/  FSETP.GT.AND P3, PT, R22, R3, PT ;  /* 0x000000031600720b */ /* 0x010fca0003f64000 */
[----:B------:R-:W-:Y:S01]  /*1950*/  @P5 VIADD R2, R21, 0x600 ;  /* 0x0000060015025836 */ /* 0x000fe20000000000 */
[----:B------:R-:W-:-:S07]  /*1960*/  FSEL R3, R22, R3, P3 ;  /* 0x0000000316037208 */ /* 0x000fce0001800000 */
[C---:B------:R-:W-:Y:S01]  /*1970*/  @P3 VIADD R2, R21.reuse, 0x700 ;  /* 0x0000070015023836 */ /* 0x040fe20000000000 */
[----:B------:R-:W-:Y:S01]  /*1980*/  IADD3 R21, PT, PT, R21, 0x800, RZ ;  /* 0x0000080015157810 */ /* 0x000fe20007ffe0ff */
[----:B------:R-:W-:Y:S06]  /*1990*/  @P1 BRA `(.L_x_33) ;  /* 0xfffffffc006c1947 */ /* 0x000fec000383ffff */
.L_x_32:
[----:B------:R-:W-:Y:S05]  /*19a0*/  BSYNC.RECONVERGENT B1 ;  /* 0x0000000000017941 */ /* 0x000fea0003800200 */
.L_x_31:
[----:B------:R-:W-:Y:S05]  /*19b0*/  @!P0 BRA `(.L_x_30) ;  /* 0x0000000000d88947 */ /* 0x000fea0003800000 */
[----:B------:R-:W-:Y:S01]  /*19c0*/  VIADD R6, R23, 0xffffffff ;  /* 0xffffffff17067836 */ /* 0x000fe20000000000 */
[----:B------:R-:W-:Y:S01]  /*19d0*/  BSSY.RECONVERGENT B1, `(.L_x_34) ;  /* 0x0000019000017945 */ /* 0x000fe20003800200 */
[----:B------:R-:W-:-:S03]  /*19e0*/  LOP3.LUT P4, RZ, R25, 0x3, RZ, 0xc0, !PT ;  /* 0x0000000319ff7812 */ /* 0x000fc6000788c0ff */
[----:B------:R-:W-:-:S13]  /*19f0*/  ISETP.GE.U32.AND P0, PT, R6, 0x3, PT ;  /* 0x000000030600780c */ /* 0x000fda0003f06070 */
[----:B------:R-:W-:Y:S05]  /*1a00*/  @!P0 BRA `(.L_x_35) ;  /* 0x0000000000548947 */ /* 0x000fea0003800000 */
[----:B------:R-:W1:Y:S01]  /*1a10*/  S2UR UR7, SR_CgaCtaId ;  /* 0x00000000000779c3 */ /* 0x000e620000008800 */
[----:B------:R-:W-:Y:S02]  /*1a20*/  UMOV UR6, 0x400 ;  /* 0x0000040000067882 */ /* 0x000fe40000000000 */
[----:B-1----:R-:W-:-:S06]  /*1a30*/  ULEA UR6, UR7, UR6, 0x18 ;  /* 0x0000000607067291 */ /* 0x002fcc000f8ec0ff */
[----:B------:R-:W-:-:S05]  /*1a40*/  LEA R6, R21, UR6, 0x2 ;  /* 0x0000000615067c11 */ /* 0x000fca000f8e10ff */
[----:B------:R-:W1:Y:S04]  /*1a50*/  LDS R20, [R6+0x20] ;  /* 0x0000200006147984 */ /* 0x000e680000000800 */
[----:B------:R-:W3:Y:S04]  /*1a60*/  LDS R22, [R6+0x420] ;  /* 0x0004200006167984 */ /* 0x000ee80000000800 */
[----:B------:R-:W4:Y:S04]  /*1a70*/  LDS R26, [R6+0x820] ;  /* 0x00082000061a7984 */ /* 0x000f280000000800 */
[----:B------:R-:W5:Y:S01]  /*1a80*/  LDS R28, [R6+0xc20] ;  /* 0x000c2000061c7984 */ /* 0x000f620000000800 */
[----:B-1----:R-:W-:-:S04]  /*1a90*/  FSETP.GT.AND P0, PT, R20, R3, PT ;  /* 0x000000031400720b */ /* 0x002fc80003f04000 */
[----:B------:R-:W-:Y:S02]  /*1aa0*/  FSEL R3, R20, R3, P0 ;  /* 0x0000000314037208 */ /* 0x000fe40000000000 */
[----:B------:R-:W-:Y:S02]  /*1ab0*/  SEL R2, R21, R2, P0 ;  /* 0x0000000215027207 */ /* 0x000fe40000000000 */
[----:B---3--:R-:W-:-:S04]  /*1ac0*/  FSETP.GT.AND P1, PT, R22, R3, PT ;  /* 0x000000031600720b */ /* 0x008fc80003f24000 */
[----:B------:R-:W-:-:S04]  /*1ad0*/  FSEL R3, R22, R3, P1 ;  /* 0x0000000316037208 */ /* 0x000fc80000800000 */
[----:B----4-:R-:W-:-:S04]  /*1ae0*/  FSETP.GT.AND P2, PT, R26, R3, PT ;  /* 0x000000031a00720b */ /* 0x010fc80003f44000 */
[----:B------:R-:W-:Y:S01]  /*1af0*/  FSEL R3, R26, R3, P2 ;  /* 0x000000031a037208 */ /* 0x000fe20001000000 */
[----:B------:R-:W-:-:S03]  /*1b00*/  @P1 VIADD R2, R21, 0x100 ;  /* 0x0000010015021836 */ /* 0x000fc60000000000 */
[----:B-----5:R-:W-:-:S04]  /*1b10*/  FSETP.GT.AND P3, PT, R28, R3, PT ;  /* 0x000000031c00720b */ /* 0x020fc80003f64000 */
[----:B------:R-:W-:Y:S01]  /*1b20*/  FSEL R3, R28, R3, P3 ;  /* 0x000000031c037208 */ /* 0x000fe20001800000 */
[----:B------:R-:W-:-:S08]  /*1b30*/  @P2 VIADD R2, R21, 0x200 ;  /* 0x0000020015022836 */ /* 0x000fd00000000000 */
[C---:B------:R-:W-:Y:S01]  /*1b40*/  @P3 VIADD R2, R21.reuse, 0x300 ;  /* 0x0000030015023836 */ /* 0x040fe20000000000 */
[----:B------:R-:W-:-:S07]  /*1b50*/  IADD3 R21, PT, PT, R21, 0x400, RZ ;  /* 0x0000040015157810 */ /* 0x000fce0007ffe0ff */
.L_x_35:
[----:B------:R-:W-:Y:S05]  /*1b60*/  BSYNC.RECONVERGENT B1 ;  /* 0x0000000000017941 */ /* 0x000fea0003800200 */
.L_x_34:
[----:B------:R-:W-:Y:S05]  /*1b70*/  @!P4 BRA `(.L_x_30) ;  /* 0x000000000068c947 */ /* 0x000fea0003800000 */
[C---:B------:R-:W-:Y:S01]  /*1b80*/  LOP3.LUT P0, RZ, R18.reuse, 0x100, RZ, 0xc0, !PT ;  /* 0x0000010012ff7812 */ /* 0x040fe2000780c0ff */
[----:B------:R-:W-:Y:S01]  /*1b90*/  BSSY.RECONVERGENT B1, `(.L_x_36) ;  /* 0x0000013000017945 */ /* 0x000fe20003800200 */
[----:B------:R-:W-:-:S11]  /*1ba0*/  LOP3.LUT P1, RZ, R18, 0x300, RZ, 0xc0, !PT ;  /* 0x0000030012ff7812 */ /* 0x000fd6000782c0ff */
[----:B--2---:R-:W1:Y:S01]  /*1bb0*/  @!P0 S2R R7, SR_CgaCtaId ;  /* 0x0000000000078919 */ /* 0x004e620000008800 */
[----:B------:R-:W-:-:S04]  /*1bc0*/  @!P0 MOV R6, 0x400 ;  /* 0x0000040000068802 */ /* 0x000fc80000000f00 */
[----:B-1----:R-:W-:Y:S01]  /*1bd0*/  @!P0 LEA R26, R7, R6, 0x18 ;  /* 0x00000006071a8211 */ /* 0x002fe200078ec0ff */
[----:B------:R-:W-:Y:S06]  /*1be0*/  @!P1 BRA `(.L_x_37) ;  /* 0x0000000000349947 */ /* 0x000fec0003800000 */
[----:B------:R-:W1:Y:S01]  /*1bf0*/  S2UR UR7, SR_CgaCtaId ;  /* 0x00000000000779c3 */ /* 0x000e620000008800 */
[----:B------:R-:W-:Y:S02]  /*1c00*/  UMOV UR6, 0x400 ;  /* 0x0000040000067882 */ /* 0x000fe40000000000 */
[----:B-1----:R-:W-:-:S06]  /*1c10*/  ULEA UR6, UR7, UR6, 0x18 ;  /* 0x0000000607067291 */ /* 0x002fcc000f8ec0ff */
[----:B------:R-:W-:-:S05]  /*1c20*/  LEA R6, R21, UR6, 0x2 ;  /* 0x0000000615067c11 */ /* 0x000fca000f8e10ff */
[----:B------:R-:W1:Y:S04]  /*1c30*/  LDS R20, [R6+0x20] ;  /* 0x0000200006147984 */ /* 0x000e680000000800 */
[----:B------:R-:W2:Y:S01]  /*1c40*/  LDS R22, [R6+0x420] ;  /* 0x0004200006167984 */ /* 0x000ea20000000800 */
[----:B-1----:R-:W-:-:S04]  /*1c50*/  FSETP.GT.AND P1, PT, R20, R3, PT ;  /* 0x000000031400720b */ /* 0x002fc80003f24000 */
[----:B------:R-:W-:Y:S02]  /*1c60*/  FSEL R3, R20, R3, P1 ;  /* 0x0000000314037208 */ /* 0x000fe40000800000 */
[----:B------:R-:W-:Y:S02]  /*1c70*/  SEL R2, R21, R2, P1 ;  /* 0x0000000215027207 */ /* 0x000fe40000800000 */
[----:B--2---:R-:W-:-:S04]  /*1c80*/  FSETP.GT.AND P2, PT, R22, R3, PT ;  /* 0x000000031600720b */ /* 0x004fc80003f44000 */
[----:B------:R-:W-:-:S09]  /*1c90*/  FSEL R3, R22, R3, P2 ;  /* 0x0000000316037208 */ /* 0x000fd20001000000 */
[C---:B------:R-:W-:Y:S02]  /*1ca0*/  @P2 VIADD R2, R21.reuse, 0x100 ;  /* 0x0000010015022836 */ /* 0x040fe40000000000 */
[----:B------:R-:W-:-:S07]  /*1cb0*/  VIADD R21, R21, 0x200 ;  /* 0x0000020015157836 */ /* 0x000fce0000000000 */
.L_x_37:
[----:B------:R-:W-:Y:S05]  /*1cc0*/  BSYNC.RECONVERGENT B1 ;  /* 0x0000000000017941 */ /* 0x000fea0003800200 */
.L_x_36:
[----:B------:R-:W-:-:S06]  /*1cd0*/  @!P0 IMAD R6, R21, 0x4, R26 ;  /* 0x0000000415068824 */ /* 0x000fcc00078e021a */
[----:B------:R-:W1:Y:S02]  /*1ce0*/  @!P0 LDS R6, [R6+0x20] ;  /* 0x0000200006068984 */ /* 0x000e640000000800 */
[----:B-1----:R-:W-:-:S04]  /*1cf0*/  @!P0 FSETP.GT.AND P1, PT, R6, R3, PT ;  /* 0x000000030600820b */ /* 0x002fc80003f24000 */
[----:B------:R-:W-:Y:S02]  /*1d00*/  @!P0 FSEL R3, R6, R3, P1 ;  /* 0x0000000306038208 */ /* 0x000fe40000800000 */
[----:B------:R-:W-:-:S07]  /*1d10*/  @!P0 SEL R2, R21, R2, P1 ;  /* 0x0000000215028207 */ /* 0x000fce0000800000 */
.L_x_30:
[----:B------:R-:W-:Y:S05]  /*1d20*/  BSYNC.RECONVERGENT B0 ;  /* 0x0000000000007941 */ /* 0x000fea0003800200 */
.L_x_29:
[----:B--2---:R-:W1:Y:S01]  /*1d30*/  SHFL.BFLY PT, R7, R2, 0x10, 0x1f ;  /* 0x0e001f0002077f89 */ /* 0x004e6200000e0000 */
[----:B------:R-:W-:-:S03]  /*1d40*/  ISETP.NE.AND P1, PT, R11, RZ, PT ;  /* 0x000000ff0b00720c */ /* 0x000fc60003f25270 */
[----:B------:R-:W2:Y:S01]  /*1d50*/  SHFL.BFLY PT, R6, R3, 0x10, 0x1f ;  /* 0x0e001f0003067f89 */ /* 0x000ea200000e0000 */
[----:B-1----:R-:W-:-:S04]  /*1d60*/  ISETP.GE.AND P0, PT, R7, R2, PT ;  /* 0x000000020700720c */ /* 0x002fc80003f06270 */
[----:B--2---:R-:W-:-:S04]  /*1d70*/  FSETP.NEU.OR P0, PT, R3, R6, P0 ;  /* 0x000000060300720b */ /* 0x004fc8000070d400 */
[----:B------:R-:W-:-:S13]  /*1d80*/  FSETP.GEU.AND P0, PT, R3, R6, P0 ;  /* 0x000000060300720b */ /* 0x000fda000070e000 */
[----:B------:R-:W-:Y:S01]  /*1d90*/  @!P0 IMAD.MOV.U32 R2, RZ, RZ, R7 ;  /* 0x000000ffff028224 */ /* 0x000fe200078e0007 */
[----:B------:R-:W-:-:S04]  /*1da0*/  @!P0 MOV R3, R6 ;  /* 0x0000000600038202 */ /* 0x000fc80000000f00 */
[----:B------:R-:W1:Y:S04]  /*1db0*/  SHFL.BFLY PT, R7, R2, 0x8, 0x1f ;  /* 0x0d001f0002077f89 */ /* 0x000e6800000e0000 */
[----:B------:R-:W2:Y:S01]  /*1dc0*/  SHFL.BFLY PT, R6, R3, 0x8, 0x1f ;  /* 0x0d001f0003067f89 */ /* 0x000ea200000e0000 */
[----:B-1----:R-:W-:-:S04]  /*1dd0*/  ISETP.GE.AND P0, PT, R7, R2, PT ;  /* 0x000000020700720c */ /* 0x002fc80003f06270 */
[----:B--2---:R-:W-:-:S04]  /*1de0*/  FSETP.NEU.OR P0, PT, R3, R6, P0 ;  /* 0x000000060300720b */ /* 0x004fc8000070d400 */
[----:B------:R-:W-:-:S13]  /*1df0*/  FSETP.GEU.AND P0, PT, R3, R6, P0 ;  /* 0x000000060300720b */ /* 0x000fda000070e000 */
[----:B------:R-:W-:Y:S02]  /*1e00*/  @!P0 IMAD.MOV.U32 R2, RZ, RZ, R7 ;  /* 0x000000ffff028224 */ /* 0x000fe400078e0007 */
[----:B------:R-:W-:-:S03]  /*1e10*/  @!P0 IMAD.MOV.U32 R3, RZ, RZ, R6 ;  /* 0x000000ffff038224 */ /* 0x000fc600078e0006 */
        /* <DEDUP_REMOVED lines=12> */
[----:B------:R-:W-:Y:S01]  /*1ee0*/  @!P0 MOV R2, R7 ;  /* 0x0000000700028202 */ /* 0x000fe20000000f00 */
[----:B------:R-:W-:-:S04]  /*1ef0*/  @!P0 IMAD.MOV.U32 R3, RZ, RZ, R6 ;  /* 0x000000ffff038224 */ /* 0x000fc800078e0006 */
[----:B------:R-:W1:Y:S04]  /*1f00*/  SHFL.BFLY PT, R7, R2, 0x1, 0x1f ;  /* 0x0c201f0002077f89 */ /* 0x000e6800000e0000 */
[----:B------:R-:W2:Y:S01]  /*1f10*/  SHFL.BFLY PT, R6, R3, 0x1, 0x1f ;  /* 0x0c201f0003067f89 */ /* 0x000ea200000e0000 */
[----:B-1----:R-:W-:-:S04]  /*1f20*/  ISETP.GE.AND P0, PT, R7, R2, PT ;  /* 0x000000020700720c */ /* 0x002fc80003f06270 */
[----:B--2---:R-:W-:-:S04]  /*1f30*/  FSETP.NEU.OR P0, PT, R3, R6, P0 ;  /* 0x000000060300720b */ /* 0x004fc8000070d400 */
[----:B------:R-:W-:-:S13]  /*1f40*/  FSETP.GEU.AND P0, PT, R3, R6, P0 ;  /* 0x000000060300720b */ /* 0x000fda000070e000 */
[----:B------:R-:W-:Y:S02]  /*1f50*/  @!P0 IMAD.MOV.U32 R3, RZ, RZ, R6 ;  /* 0x000000ffff038224 */ /* 0x000fe400078e0006 */
[----:B------:R-:W-:Y:S01]  /*1f60*/  @!P0 IMAD.MOV.U32 R2, RZ, RZ, R7 ;  /* 0x000000ffff028224 */ /* 0x000fe200078e0007 */
[----:B------:R-:W-:Y:S02]  /*1f70*/  ISETP.GT.U32.AND P0, PT, R8, 0x1f, PT ;  /* 0x0000001f0800780c */ /* 0x000fe40003f04070 */
[----:B------:R1:W-:Y:S04]  /*1f80*/  @!P1 STS [R10], R3 ;  /* 0x000000030a009388 */ /* 0x0003e80000000800 */
[----:B------:R1:W-:Y:S01]  /*1f90*/  @!P1 STS [R15+0x20], R2 ;  /* 0x000020020f009388 */ /* 0x0003e20000000800 */
[----:B------:R-:W-:Y:S06]  /*1fa0*/  BAR.SYNC.DEFER_BLOCKING 0x0 ;  /* 0x0000000000007b1d */ /* 0x000fec0000010000 */
[----:B------:R-:W-:Y:S05]  /*1fb0*/  @P0 BRA `(.L_x_38) ;  /* 0x0000000000a80947 */ /* 0x000fea0003800000 */
[----:B------:R-:W-:Y:S01]  /*1fc0*/  ISETP.GT.U32.AND P0, PT, R11, 0x7, PT ;  /* 0x000000070b00780c */ /* 0x000fe20003f04070 */
[----:B-1----:R-:W-:Y:S01]  /*1fd0*/  IMAD.MOV.U32 R3, RZ, RZ, -0x800001 ;  /* 0xff7fffffff037424 */ /* 0x002fe200078e00ff */
[----:B------:R-:W-:Y:S01]  /*1fe0*/  MOV R2, 0xffffffff ;  /* 0xffffffff00027802 */ /* 0x000fe20000000f00 */
[----:B------:R-:W-:-:S10]  /*1ff0*/  UMOV UR6, 0xffffffff ;  /* 0xffffffff00067882 */ /* 0x000fd40000000000 */
[----:B------:R1:W2:Y:S04]  /*2000*/  @!P0 LDS R3, [R9] ;  /* 0x0000000009038984 */ /* 0x0002a80000000800 */
[----:B------:R1:W3:Y:S01]  /*2010*/  @!P0 LDS R2, [R24+0x20] ;  /* 0x0000200018028984 */ /* 0x0002e20000000800 */
[----:B------:R-:W-:Y:S05]  /*2020*/  BRA.DIV UR6, `(.L_x_39) ;  /* 0x0000001206a07947 */ /* 0x000fea000b800000 */
[----:B---3--:R-:W3:Y:S04]  /*2030*/  SHFL.BFLY PT, R22, R2, 0x10, 0x1f ;  /* 0x0e001f0002167f89 */ /* 0x008ee800000e0000 */
[----:B--2---:R-:W2:Y:S01]  /*2040*/  SHFL.BFLY PT, R26, R3, 0x10, 0x1f ;  /* 0x0e001f00031a7f89 */ /* 0x004ea200000e0000 */
[----:B---3--:R-:W-:-:S04]  /*2050*/  ISETP.GE.AND P0, PT, R22, R2, PT ;  /* 0x000000021600720c */ /* 0x008fc80003f06270 */
[----:B--2---:R-:W-:-:S04]  /*2060*/  FSETP.NEU.OR P0, PT, R3, R26, P0 ;  /* 0x0000001a0300720b */ /* 0x004fc8000070d400 */
[----:B------:R-:W-:-:S13]  /*2070*/  FSETP.GEU.AND P0, PT, R3, R26, P0 ;  /* 0x0000001a0300720b */ /* 0x000fda000070e000 */
[----:B------:R-:W-:Y:S02]  /*2080*/  @!P0 IMAD.MOV.U32 R2, RZ, RZ, R22 ;  /* 0x000000ffff028224 */ /* 0x000fe400078e0016 */
[----:B------:R-:W-:-:S03]  /*2090*/  @!P0 IMAD.MOV.U32 R3, RZ, RZ, R26 ;  /* 0x000000ffff038224 */ /* 0x000fc600078e001a */
[----:B------:R-:W2:Y:S04]  /*20a0*/  SHFL.BFLY PT, R22, R2, 0x8, 0x1f ;  /* 0x0d001f0002167f89 */ /* 0x000ea800000e0000 */
[----:B------:R-:W3:Y:S01]  /*20b0*/  SHFL.BFLY PT, R26, R3, 0x8, 0x1f ;  /* 0x0d001f00031a7f89 */ /* 0x000ee200000e0000 */
[----:B--2---:R-:W-:-:S04]  /*20c0*/  ISETP.GE.AND P0, PT, R22, R2, PT ;  /* 0x000000021600720c */ /* 0x004fc80003f06270 */
[----:B---3--:R-:W-:-:S04]  /*20d0*/  FSETP.NEU.OR P0, PT, R3, R26, P0 ;  /* 0x0000001a0300720b */ /* 0x008fc8000070d400 */
        /* <DEDUP_REMOVED lines=8> */
[----:B------:R-:W-:Y:S01]  /*2160*/  @!P0 MOV R2, R22 ;  /* 0x0000001600028202 */ /* 0x000fe20000000f00 */
[----:B------:R-:W-:-:S04]  /*2170*/  @!P0 IMAD.MOV.U32 R3, RZ, RZ, R26 ;  /* 0x000000ffff038224 */ /* 0x000fc800078e001a */
[----:B------:R-:W2:Y:S04]  /*2180*/  SHFL.BFLY PT, R22, R2, 0x2, 0x1f ;  /* 0x0c401f0002167f89 */ /* 0x000ea800000e0000 */
[----:B------:R-:W3:Y:S01]  /*2190*/  SHFL.BFLY PT, R26, R3, 0x2, 0x1f ;  /* 0x0c401f00031a7f89 */ /* 0x000ee200000e0000 */
[----:B--2---:R-:W-:-:S04]  /*21a0*/  ISETP.GE.AND P0, PT, R22, R2, PT ;  /* 0x000000021600720c */ /* 0x004fc80003f06270 */
[----:B---3--:R-:W-:-:S04]  /*21b0*/  FSETP.NEU.OR P0, PT, R3, R26, P0 ;  /* 0x0000001a0300720b */ /* 0x008fc8000070d400 */
[----:B------:R-:W-:-:S13]  /*21c0*/  FSETP.GEU.AND P0, PT, R3, R26, P0 ;  /* 0x0000001a0300720b */ /* 0x000fda000070e000 */
[----:B------:R-:W-:Y:S02]  /*21d0*/  @!P0 IMAD.MOV.U32 R3, RZ, RZ, R26 ;  /* 0x000000ffff038224 */ /* 0x000fe400078e001a */
[----:B------:R-:W-:-:S03]  /*21e0*/  @!P0 IMAD.MOV.U32 R2, RZ, RZ, R22 ;  /* 0x000000ffff028224 */ /* 0x000fc600078e0016 */
[----:B------:R2:W3:Y:S04]  /*21f0*/  SHFL.BFLY PT, R26, R3, 0x1, 0x1f ;  /* 0x0c201f00031a7f89 */ /* 0x0004e800000e0000 */
[----:B------:R2:W4:Y:S02]  /*2200*/  SHFL.BFLY PT, R22, R2, 0x1, 0x1f ;  /* 0x0c201f0002167f89 */ /* 0x00052400000e0000 */
.L_x_73:
[----:B----4-:R-:W-:-:S04]  /*2210*/  ISETP.GE.AND P0, PT, R22, R2, PT ;  /* 0x000000021600720c */ /* 0x010fc80003f06270 */
[----:B---3--:R-:W-:-:S04]  /*2220*/  FSETP.NEU.OR P0, PT, R3, R26, P0 ;  /* 0x0000001a0300720b */ /* 0x008fc8000070d400 */
[----:B------:R-:W-:-:S13]  /*2230*/  FSETP.GEU.AND P0, PT, R3, R26, P0 ;  /* 0x0000001a0300720b */ /* 0x000fda000070e000 */
[----:B--2---:R-:W-:Y:S01]  /*2240*/  @!P0 IMAD.MOV.U32 R3, RZ, RZ, R26 ;  /* 0x000000ffff038224 */ /* 0x004fe200078e001a */
[----:B------:R-:W-:-:S07]  /*2250*/  @!P0 MOV R2, R22 ;  /* 0x0000001600028202 */ /* 0x000fce0000000f00 */
.L_x_38:
[----:B------:R-:W-:Y:S05]  /*2260*/  WARPSYNC.ALL ;  /* 0x0000000000007948 */ /* 0x000fea0003800000 */
[----:B------:R-:W-:-:S13]  /*2270*/  ISETP.NE.AND P0, PT, R8, RZ, PT ;  /* 0x000000ff0800720c */ /* 0x000fda0003f05270 */
[----:B------:R-:W2:Y:S01]  /*2280*/  @!P0 S2R R7, SR_CgaCtaId ;  /* 0x0000000000078919 */ /* 0x000ea20000008800 */
[----:B------:R-:W-:Y:S01]  /*2290*/  @!P0 MOV R6, 0x400 ;  /* 0x0000040000068802 */ /* 0x000fe20000000f00 */
[----:B------:R-:W-:Y:S01]  /*22a0*/  BSSY.RECONVERGENT B0, `(.L_x_40) ;  /* 0x0000015000007945 */ /* 0x000fe20003800200 */
[----:B------:R-:W-:Y:S02]  /*22b0*/  BAR.SYNC.DEFER_BLOCKING 0x0 ;  /* 0x0000000000007b1d */ /* 0x000fe40000010000 */
[----:B--2---:R-:W-:-:S05]  /*22c0*/  @!P0 LEA R6, R7, R6, 0x18 ;  /* 0x0000000607068211 */ /* 0x004fca00078ec0ff */
[----:B------:R2:W-:Y:S04]  /*22d0*/  @!P0 STS [R6], R3 ;  /* 0x0000000306008388 */ /* 0x0005e80000000800 */
[----:B------:R2:W-:Y:S01]  /*22e0*/  @!P0 STS [UR5+0x20], R2 ;  /* 0x00002002ff008988 */ /* 0x0005e20008000805 */
[----:B------:R-:W-:Y:S06]  /*22f0*/  BAR.SYNC.DEFER_BLOCKING 0x0 ;  /* 0x0000000000007b1d */ /* 0x000fec0000010000 */
[----:B------:R-:W3:Y:S01]  /*2300*/  LDS R21, [UR5+0x20] ;  /* 0x00002005ff157984 */ /* 0x000ee20008000800 */
[----:B------:R-:W-:Y:S05]  /*2310*/  @P0 BRA `(.L_x_41) ;  /* 0x0000000000340947 */ /* 0x000fea0003800000 */
[----:B------:R-:W4:Y:S01]  /*2320*/  S2UR UR7, SR_CgaCtaId ;  /* 0x00000000000779c3 */ /* 0x000f220000008800 */
[----:B------:R-:W-:Y:S01]  /*2330*/  UMOV UR6, 0x400 ;  /* 0x0000040000067882 */ /* 0x000fe20000000000 */
[----:B--2---:R-:W-:-:S05]  /*2340*/  IADD3 R6, P0, PT, R12, R17, RZ ;  /* 0x000000110c067210 */ /* 0x004fca0007f1e0ff */
[----:B------:R-:W-:Y:S01]  /*2350*/  IMAD.X R7, RZ, RZ, R13, P0 ;  /* 0x000000ffff077224 */ /* 0x000fe200000e060d */
[----:B-1----:R-:W1:Y:S01]  /*2360*/  LDC.64 R2, c[0x0][0x390] ;  /* 0x0000e400ff027b82 */ /* 0x002e620000000a00 */
[----:B----4-:R-:W-:Y:S01]  /*2370*/  ULEA UR6, UR7, UR6, 0x18 ;  /* 0x0000000607067291 */ /* 0x010fe2000f8ec0ff */
[----:B-1----:R-:W-:-:S08]  /*2380*/  LEA R2, P0, R6, R2, 0x2 ;  /* 0x0000000206027211 */ /* 0x002fd000078010ff */
[----:B------:R-:W1:Y:S01]  /*2390*/  LDS R20, [UR6] ;  /* 0x00000006ff147984 */ /* 0x000e620008000800 */
[----:B------:R-:W-:Y:S01]  /*23a0*/  LEA.HI.X R3, R6, R3, R7, 0x2, P0 ;  /* 0x0000000306037211 */ /* 0x000fe200000f1407 */
[----:B------:R-:W-:-:S05]  /*23b0*/  IMAD.WIDE.U32 R6, R17, 0x4, R4 ;  /* 0x0000000411067825 */ /* 0x000fca00078e0004 */
[----:B-1----:R4:W-:Y:S01]  /*23c0*/  STG.E desc[UR8][R6.64], R20 ;  /* 0x0000001406007986 */ /* 0x0029e2000c101908 */
[----:B------:R-:W-:-:S03]  /*23d0*/  FADD R19, R19, R20 ;  /* 0x0000001413137221 */ /* 0x000fc60000000000 */
[----:B---3--:R4:W-:Y:S04]  /*23e0*/  STG.E desc[UR8][R2.64], R21 ;  /* 0x0000001502007986 */ /* 0x0089e8000c101908 */
.L_x_41:
[----:B------:R-:W-:Y:S05]  /*23f0*/  BSYNC.RECONVERGENT B0 ;  /* 0x0000000000007941 */ /* 0x000fea0003800200 */
.L_x_40:
[----:B-1234-:R-:W-:Y:S01]  /*2400*/  LOP3.LUT R3, R21, 0xff, RZ, 0xc0, !PT ;  /* 0x000000ff15037812 */ /* 0x01efe200078ec0ff */
[----:B------:R-:W1:Y:S01]  /*2410*/  LDC R2, c[0x0][0x3a0] ;  /* 0x0000e800ff027b82 */ /* 0x000e620000000800 */
[----:B------:R-:W-:Y:S02]  /*2420*/  VIADD R17, R17, 0x1 ;  /* 0x0000000111117836 */ /* 0x000fe40000000000 */
[----:B------:R-:W-:-:S04]  /*2430*/  ISETP.NE.AND P0, PT, R8, R3, PT ;  /* 0x000000030800720c */ /* 0x000fc80003f05270 */
[----:B------:R-:W-:-:S13]  /*2440*/  ISETP.LT.OR P0, PT, R21, RZ, P0 ;  /* 0x000000ff1500720c */ /* 0x000fda0000701670 */
[----:B------:R-:W2:Y:S01]  /*2450*/  @!P0 S2R R6, SR_CgaCtaId ;  /* 0x0000000000068919 */ /* 0x000ea20000008800 */
[----:B------:R-:W-:-:S04]  /*2460*/  @!P0 MOV R3, 0x400 ;  /* 0x0000040000038802 */ /* 0x000fc80000000f00 */
[----:B--2---:R-:W-:-:S05]  /*2470*/  @!P0 LEA R6, R6, R3, 0x18 ;  /* 0x0000000306068211 */ /* 0x004fca00078ec0ff */
[----:B------:R-:W-:-:S05]  /*2480*/  @!P0 IMAD R21, R21, 0x4, R6 ;  /* 0x0000000415158824 */ /* 0x000fca00078e0206 */
[----:B------:R3:W-:Y:S01]  /*2490*/  @!P0 STS [R21+0x20], R0 ;  /* 0x0000200015008388 */ /* 0x0007e20000000800 */
[----:B------:R-:W-:Y:S01]  /*24a0*/  BAR.SYNC.DEFER_BLOCKING 0x0 ;  /* 0x0000000000007b1d */ /* 0x000fe20000010000 */
[----:B-1----:R-:W-:-:S13]  /*24b0*/  ISETP.NE.AND P0, PT, R17, R2, PT ;  /* 0x000000021100720c */ /* 0x002fda0003f05270 */
[----:B---3--:R-:W-:Y:S05]  /*24c0*/  @P0 BRA `(.L_x_42) ;  /* 0xfffffff000540947 */ /* 0x008fea000383ffff */
.L_x_28:
[----:B------:R-:W1:Y:S02]  /*24d0*/  LDCU UR6, c[0x0][0x3a4] ;  /* 0x00007480ff0677ac */ /* 0x000e640008000800 */
[----:B-1----:R-:W-:-:S04]  /*24e0*/  ISETP.NE.AND P0, PT, RZ, UR6, PT ;  /* 0x00000006ff007c0c */ /* 0x002fc8000bf05270 */
[----:B------:R-:W-:-:S13]  /*24f0*/  ISETP.NE.OR P0, PT, R8, RZ, !P0 ;  /* 0x000000ff0800720c */ /* 0x000fda0004705670 */
[----:B------:R-:W-:Y:S05]  /*2500*/  @P0 EXIT ;  /* 0x000000000000094d */ /* 0x000fea0003800000 */
[C---:B------:R-:W-:Y:S01]  /*2510*/  VIADD R0, R19.reuse, 0x1800000 ;  /* 0x0180000013007836 */ /* 0x040fe20000000000 */
[----:B------:R-:W-:Y:S01]  /*2520*/  BSSY.RECONVERGENT B0, `(.L_x_43) ;  /* 0x000000f000007945 */ /* 0x000fe20003800200 */
[----:B------:R-:W-:Y:S02]  /*2530*/  ISETP.GE.AND P3, PT, R2, 0x1, PT ;  /* 0x000000010200780c */ /* 0x000fe40003f66270 */
[----:B------:R-:W-:Y:S02]  /*2540*/  FSETP.GT.AND P4, PT, R19, RZ, PT ;  /* 0x000000ff1300720b */ /* 0x000fe40003f84000 */
[----:B------:R-:W-:-:S04]  /*2550*/  LOP3.LUT R0, R0, 0x7f800000, RZ, 0xc0, !PT ;  /* 0x7f80000000007812 */ /* 0x000fc800078ec0ff */
[----:B------:R-:W-:-:S13]  /*2560*/  ISETP.GT.U32.AND P0, PT, R0, 0x1ffffff, PT ;  /* 0x01ffffff0000780c */ /* 0x000fda0003f04070 */
[----:B------:R-:W-:Y:S05]  /*2570*/  @P0 BRA `(.L_x_44) ;  /* 0x0000000000140947 */ /* 0x000fea0003800000 */
[----:B------:R-:W-:Y:S02]  /*2580*/  MOV R0, R19 ;  /* 0x0000001300007202 */ /* 0x000fe40000000f00 */
[----:B------:R-:W-:-:S07]  /*2590*/  MOV R6, 0x25b0 ;  /* 0x000025b000067802 */ /* 0x000fce0000000f00 */
[----:B0-2---:R-:W-:Y:S05]  /*25a0*/  CALL.REL.NOINC `($__internal_0_$__cuda_sm20_rcp_rn_f32_slowpath) ;  /* 0x0000001000647944 */ /* 0x005fea0003c00000 */
[----:B------:R-:W-:Y:S01]  /*25b0*/  IMAD.MOV.U32 R0, RZ, RZ, R3 ;  /* 0x000000ffff007224 */ /* 0x000fe200078e0003 */
[----:B------:R-:W-:Y:S06]  /*25c0*/  BRA `(.L_x_45) ;  /* 0x0000000000107947 */ /* 0x000fec0003800000 */
.L_x_44:
[----:B------:R-:W1:Y:S02]  /*25d0*/  MUFU.RCP R0, R19 ;  /* 0x0000001300007308 */ /* 0x000e640000001000 */
[----:B-1----:R-:W-:-:S04]  /*25e0*/  FFMA R2, R0, R19, -1 ;  /* 0xbf80000000027423 */ /* 0x002fc80000000013 */
[----:B------:R-:W-:-:S04]  /*25f0*/  FADD.FTZ R3, -R2, -RZ ;  /* 0x800000ff02037221 */ /* 0x000fc80000010100 */
[----:B------:R-:W-:-:S07]  /*2600*/  FFMA R0, R0, R3, R0 ;  /* 0x0000000300007223 */ /* 0x000fce0000000000 */
.L_x_45:
[----:B------:R-:W-:Y:S05]  /*2610*/  BSYNC.RECONVERGENT B0 ;  /* 0x0000000000007941 */ /* 0x000fea0003800200 */
.L_x_43:
[----:B------:R-:W-:Y:S05]  /*2620*/  @!P3 EXIT ;  /* 0x000000000000b94d */ /* 0x000fea0003800000 */
[----:B------:R-:W1:Y:S01]  /*2630*/  LDC R6, c[0x0][0x3a0] ;  /* 0x0000e800ff067b82 */ /* 0x000e620000000800 */
[----:B------:R-:W-:Y:S01]  /*2640*/  FSEL R0, R0, 1, P4 ;  /* 0x3f80000000007808 */ /* 0x000fe20002000000 */
[----:B--2---:R-:W-:Y:S01]  /*2650*/  IMAD.MOV.U32 R7, RZ, RZ, RZ ;  /* 0x000000ffff077224 */ /* 0x004fe200078e00ff */
[C---:B-1----:R-:W-:Y:S02]  /*2660*/  ISETP.GE.U32.AND P0, PT, R6.reuse, 0x10, PT ;  /* 0x000000100600780c */ /* 0x042fe40003f06070 */
[----:B------:R-:W-:-:S04]  /*2670*/  LOP3.LUT R22, R6, 0xf, RZ, 0xc0, !PT ;  /* 0x0000000f06167812 */ /* 0x000fc800078ec0ff */
[----:B------:R-:W-:-:S07]  /*2680*/  ISETP.NE.AND P1, PT, R22, RZ, PT ;  /* 0x000000ff1600720c */ /* 0x000fce0003f25270 */
[----:B------:R-:W-:Y:S06]  /*2690*/  @!P0 BRA `(.L_x_46) ;  /* 0x0000000000f88947 */ /* 0x000fec0003800000 */
[----:B------:R-:W0:Y:S01]  /*26a0*/  LDC.64 R2, c[0x0][0x388] ;  /* 0x0000e200ff027b82 */ /* 0x000e220000000a00 */
[----:B------:R-:W-:-:S05]  /*26b0*/  LOP3.LUT R7, R6, 0x7ffffff0, RZ, 0xc0, !PT ;  /* 0x7ffffff006077812 */ /* 0x000fca00078ec0ff */
[----:B------:R-:W-:Y:S01]  /*26c0*/  IMAD.MOV R8, RZ, RZ, -R7 ;  /* 0x000000ffff087224 */ /* 0x000fe200078e0a07 */
[----:B0-----:R-:W-:-:S04]  /*26d0*/  LEA R9, P0, R12, R2, 0x2 ;  /* 0x000000020c097211 */ /* 0x001fc800078010ff */
[----:B------:R-:W-:Y:S02]  /*26e0*/  IADD3 R9, P2, PT, R9, 0x20, RZ ;  /* 0x0000002009097810 */ /* 0x000fe40007f5e0ff */
[----:B------:R-:W-:-:S05]  /*26f0*/  LEA.HI.X R10, R12, R3, R13, 0x2, P0 ;  /* 0x000000030c0a7211 */ /* 0x000fca00000f140d */
[----:B------:R-:W-:-:S07]  /*2700*/  IMAD.X R10, RZ, RZ, R10, P2 ;  /* 0x000000ffff0a7224 */ /* 0x000fce00010e060a */
.L_x_47:
[----:B-1----:R-:W-:Y:S01]  /*2710*/  MOV R2, R9 ;  /* 0x0000000900027202 */ /* 0x002fe20000000f00 */
[----:B------:R-:W-:-:S05]  /*2720*/  IMAD.MOV.U32 R3, RZ, RZ, R10 ;  /* 0x000000ffff037224 */ /* 0x000fca00078e000a */
[----:B------:R-:W2:Y:S04]  /*2730*/  LDG.E R27, desc[UR8][R2.64+-0x20] ;  /* 0xffffe008021b7981 */ /* 0x000ea8000c1e1900 */
[----:B------:R-:W3:Y:S04]  /*2740*/  LDG.E R25, desc[UR8][R2.64+-0x14] ;  /* 0xffffec0802197981 */ /* 0x000ee8000c1e1900 */
[----:B------:R-:W4:Y:S04]  /*2750*/  LDG.E R23, desc[UR8][R2.64+-0x10] ;  /* 0xfffff00802177981 */ /* 0x000f28000c1e1900 */
[----:B------:R-:W5:Y:S04]  /*2760*/  LDG.E R21, desc[UR8][R2.64+-0xc] ;  /* 0xfffff40802157981 */ /* 0x000f68000c1e1900 */
        /* <DEDUP_REMOVED lines=10> */
[----:B------:R-:W5:Y:S01]  /*2810*/  LDG.E R9, desc[UR8][R2.64+-0x4] ;  /* 0xfffffc0802097981 */ /* 0x000f62000c1e1900 */
[----:B--2---:R-:W-:-:S03]  /*2820*/  FMUL R18, R0, R27 ;  /* 0x0000001b00127220 */ /* 0x004fc60000400000 */
[----:B------:R-:W2:Y:S01]  /*2830*/  LDG.E R27, desc[UR8][R2.64+0x10] ;  /* 0x00001008021b7981 */ /* 0x000ea2000c1e1900 */
[C---:B---3--:R-:W-:Y:S01]  /*2840*/  FMUL R25, R0.reuse, R25 ;  /* 0x0000001900197220 */ /* 0x048fe20000400000 */
[C---:B----4-:R-:W-:Y:S01]  /*2850*/  FMUL R23, R0.reuse, R23 ;  /* 0x0000001700177220 */ /* 0x050fe20000400000 */
[----:B-----5:R-:W-:-:S03]  /*2860*/  FMUL R21, R0, R21 ;  /* 0x0000001500157220 */ /* 0x020fc60000400000 */
[----:B------:R-:W-:Y:S01]  /*2870*/  STG.E desc[UR8][R2.64+-0x14], R25 ;  /* 0xffffec1902007986 */ /* 0x000fe2000c101908 */
[----:B------:R-:W-:-:S03]  /*2880*/  FMUL R20, R0, R20 ;  /* 0x0000001400147220 */ /* 0x000fc60000400000 */
[----:B------:R-:W-:Y:S01]  /*2890*/  STG.E desc[UR8][R2.64+-0x10], R23 ;  /* 0xfffff01702007986 */ /* 0x000fe2000c101908 */
[----:B------:R-:W-:-:S03]  /*28a0*/  FMUL R24, R0, R24 ;  /* 0x0000001800187220 */ /* 0x000fc60000400000 */
[----:B------:R0:W-:Y:S01]  /*28b0*/  STG.E desc[UR8][R2.64+-0xc], R21 ;  /* 0xfffff41502007986 */ /* 0x0001e2000c101908 */
[C---:B------:R-:W-:Y:S01]  /*28c0*/  FMUL R19, R0.reuse, R19 ;  /* 0x0000001300137220 */ /* 0x040fe20000400000 */
[C---:B------:R-:W-:Y:S01]  /*28d0*/  FMUL R17, R0.reuse, R17 ;  /* 0x0000001100117220 */ /* 0x040fe20000400000 */
[C---:B------:R-:W-:Y:S01]  /*28e0*/  FMUL R15, R0.reuse, R15 ;  /* 0x0000000f000f7220 */ /* 0x040fe20000400000 */
[C---:B------:R-:W-:Y:S01]  /*28f0*/  FMUL R11, R0.reuse, R11 ;  /* 0x0000000b000b7220 */ /* 0x040fe20000400000 */
[C---:B0-----:R-:W-:Y:S01]  /*2900*/  FMUL R21, R0.reuse, R16 ;  /* 0x0000001000157220 */ /* 0x041fe20000400000 */
[C---:B------:R-:W-:Y:S01]  /*2910*/  FMUL R23, R0.reuse, R14 ;  /* 0x0000000e00177220 */ /* 0x040fe20000400000 */
[C---:B------:R-:W-:Y:S01]  /*2920*/  FMUL R25, R0.reuse, R10 ;  /* 0x0000000a00197220 */ /* 0x040fe20000400000 */
[----:B------:R-:W-:Y:S01]  /*2930*/  FMUL R29, R0, R29 ;  /* 0x0000001d001d7220 */ /* 0x000fe20000400000 */
[----:B------:R-:W-:Y:S01]  /*2940*/  STG.E desc[UR8][R2.64+-0x20], R18 ;  /* 0xffffe01202007986 */ /* 0x000fe2000c101908 */
[----:B------:R-:W-:-:S03]  /*2950*/  VIADD R8, R8, 0x10 ;  /* 0x0000001008087836 */ /* 0x000fc60000000000 */
[----:B------:R-:W-:Y:S04]  /*2960*/  STG.E desc[UR8][R2.64+-0x1c], R20 ;  /* 0xffffe41402007986 */ /* 0x000fe8000c101908 */
        /* <DEDUP_REMOVED lines=8> */
[----:B------:R-:W-:Y:S01]  /*29f0*/  STG.E desc[UR8][R2.64+0x1c], R29 ;  /* 0x00001c1d02007986 */ /* 0x000fe2000c101908 */
[----:B------:R-:W-:Y:S01]  /*2a00*/  ISETP.NE.AND P0, PT, R8, RZ, PT ;  /* 0x000000ff0800720c */ /* 0x000fe20003f05270 */
[----:B------:R-:W-:-:S05]  /*2a10*/  FMUL R9, R0, R9 ;  /* 0x0000000900097220 */ /* 0x000fca0000400000 */
[----:B------:R0:W-:Y:S02]  /*2a20*/  STG.E desc[UR8][R2.64+-0x4], R9 ;  /* 0xfffffc0902007986 */ /* 0x0001e4000c101908 */
[----:B0-----:R-:W-:-:S05]  /*2a30*/  IADD3 R9, P2, PT, R2, 0x40, RZ ;  /* 0x0000004002097810 */ /* 0x001fca0007f5e0ff */
[----:B------:R-:W-:Y:S02]  /*2a40*/  IMAD.X R10, RZ, RZ, R3, P2 ;  /* 0x000000ffff0a7224 */ /* 0x000fe400010e0603 */
[----:B--2---:R-:W-:-:S05]  /*2a50*/  FMUL R27, R0, R27 ;  /* 0x0000001b001b7220 */ /* 0x004fca0000400000 */
[----:B------:R1:W-:Y:S01]  /*2a60*/  STG.E desc[UR8][R2.64+0x10], R27 ;  /* 0x0000101b02007986 */ /* 0x0003e2000c101908 */
[----:B------:R-:W-:Y:S05]  /*2a70*/  @P0 BRA `(.L_x_47) ;  /* 0xfffffffc00240947 */ /* 0x000fea000383ffff */
.L_x_46:
[----:B------:R-:W-:Y:S05]  /*2a80*/  @!P1 EXIT ;  /* 0x000000000000994d */ /* 0x000fea0003800000 */
[----:B------:R-:W-:Y:S02]  /*2a90*/  ISETP.GE.U32.AND P0, PT, R22, 0x8, PT ;  /* 0x000000081600780c */ /* 0x000fe40003f06070 */
[----:B------:R-:W-:-:S04]  /*2aa0*/  LOP3.LUT R8, R6, 0x7, RZ, 0xc0, !PT ;  /* 0x0000000706087812 */ /* 0x000fc800078ec0ff */
[----:B------:R-:W-:-:S07]  /*2ab0*/  ISETP.NE.AND P1, PT, R8, RZ, PT ;  /* 0x000000ff0800720c */ /* 0x000fce0003f25270 */
[----:B------:R-:W-:Y:S06]  /*2ac0*/  @!P0 BRA `(.L_x_48) ;  /* 0x0000000000688947 */ /* 0x000fec0003800000 */
[----:B-1----:R-:W-:-:S05]  /*2ad0*/  IMAD.WIDE.U32 R2, R7, 0x4, R4 ;  /* 0x0000000407027825 */ /* 0x002fca00078e0004 */
[----:B0-----:R-:W2:Y:S04]  /*2ae0*/  LDG.E R9, desc[UR8][R2.64] ;  /* 0x0000000802097981 */ /* 0x001ea8000c1e1900 */
[----:B------:R-:W3:Y:S04]  /*2af0*/  LDG.E R11, desc[UR8][R2.64+0x4] ;  /* 0x00000408020b7981 */ /* 0x000ee8000c1e1900 */
[----:B------:R-:W4:Y:S04]  /*2b00*/  LDG.E R15, desc[UR8][R2.64+0x8] ;  /* 0x00000808020f7981 */ /* 0x000f28000c1e1900 */
[----:B------:R-:W5:Y:S04]  /*2b10*/  LDG.E R17, desc[UR8][R2.64+0xc] ;  /* 0x00000c0802117981 */ /* 0x000f68000c1e1900 */
[----:B------:R-:W5:Y:S04]  /*2b20*/  LDG.E R19, desc[UR8][R2.64+0x10] ;  /* 0x0000100802137981 */ /* 0x000f68000c1e1900 */
[----:B------:R-:W5:Y:S04]  /*2b30*/  LDG.E R21, desc[UR8][R2.64+0x14] ;  /* 0x0000140802157981 */ /* 0x000f68000c1e1900 */
[----:B------:R-:W5:Y:S04]  /*2b40*/  LDG.E R23, desc[UR8][R2.64+0x18] ;  /* 0x0000180802177981 */ /* 0x000f68000c1e1900 */
[----:B------:R-:W5:Y:S01]  /*2b50*/  LDG.E R25, desc[UR8][R2.64+0x1c] ;  /* 0x00001c0802197981 */ /* 0x000f62000c1e1900 */
[----:B------:R-:W-:-:S02]  /*2b60*/  VIADD R7, R7, 0x8 ;  /* 0x0000000807077836 */ /* 0x000fc40000000000 */
[C---:B--2---:R-:W-:Y:S01]  /*2b70*/  FMUL R9, R0.reuse, R9 ;  /* 0x0000000900097220 */ /* 0x044fe20000400000 */
[----:B---3--:R-:W-:-:S04]  /*2b80*/  FMUL R11, R0, R11 ;  /* 0x0000000b000b7220 */ /* 0x008fc80000400000 */
[----:B------:R2:W-:Y:S01]  /*2b90*/  STG.E desc[UR8][R2.64], R9 ;  /* 0x0000000902007986 */ /* 0x0005e2000c101908 */
[----:B----4-:R-:W-:-:S03]  /*2ba0*/  FMUL R15, R0, R15 ;  /* 0x0000000f000f7220 */ /* 0x010fc60000400000 */
[----:B------:R2:W-:Y:S01]  /*2bb0*/  STG.E desc[UR8][R2.64+0x4], R11 ;  /* 0x0000040b02007986 */ /* 0x0005e2000c101908 */
[----:B-----5:R-:W-:-:S03]  /*2bc0*/  FMUL R17, R0, R17 ;  /* 0x0000001100117220 */ /* 0x020fc60000400000 */
[----:B------:R2:W-:Y:S01]  /*2bd0*/  STG.E desc[UR8][R2.64+0x8], R15 ;  /* 0x0000080f02007986 */ /* 0x0005e2000c101908 */
[----:B------:R-:W-:-:S03]  /*2be0*/  FMUL R19, R0, R19 ;  /* 0x0000001300137220 */ /* 0x000fc60000400000 */
[----:B------:R2:W-:Y:S01]  /*2bf0*/  STG.E desc[UR8][R2.64+0xc], R17 ;  /* 0x00000c1102007986 */ /* 0x0005e2000c101908 */
[----:B------:R-:W-:-:S03]  /*2c00*/  FMUL R21, R0, R21 ;  /* 0x0000001500157220 */ /* 0x000fc60000400000 */
[----:B------:R2:W-:Y:S01]  /*2c10*/  STG.E desc[UR8][R2.64+0x10], R19 ;  /* 0x0000101302007986 */ /* 0x0005e2000c101908 */
[----:B------:R-:W-:-:S03]  /*2c20*/  FMUL R23, R0, R23 ;  /* 0x0000001700177220 */ /* 0x000fc60000400000 */
[----:B------:R2:W-:Y:S01]  /*2c30*/  STG.E desc[UR8][R2.64+0x14], R21 ;  /* 0x0000141502007986 */ /* 0x0005e2000c101908 */
[----:B------:R-:W-:-:S03]  /*2c40*/  FMUL R25, R0, R25 ;  /* 0x0000001900197220 */ /* 0x000fc60000400000 */
[----:B------:R2:W-:Y:S04]  /*2c50*/  STG.E desc[UR8][R2.64+0x18], R23 ;  /* 0x0000181702007986 */ /* 0x0005e8000c101908 */
[----:B------:R2:W-:Y:S02]  /*2c60*/  STG.E desc[UR8][R2.64+0x1c], R25 ;  /* 0x00001c1902007986 */ /* 0x0005e4000c101908 */
.L_x_48:
[----:B------:R-:W-:Y:S05]  /*2c70*/  @!P1 EXIT ;  /* 0x000000000000994d */ /* 0x000fea0003800000 */
[----:B------:R-:W-:Y:S02]  /*2c80*/  ISETP.GE.U32.AND P0, PT, R8, 0x4, PT ;  /* 0x000000040800780c */ /* 0x000fe40003f06070 */
[----:B------:R-:W-:-:S04]  /*2c90*/  LOP3.LUT R6, R6, 0x3, RZ, 0xc0, !PT ;  /* 0x0000000306067812 */ /* 0x000fc800078ec0ff */
[----:B------:R-:W-:-:S07]  /*2ca0*/  ISETP.NE.AND P1, PT, R6, RZ, PT ;  /* 0x000000ff0600720c */ /* 0x000fce0003f25270 */
[----:B------:R-:W-:Y:S06]  /*2cb0*/  @!P0 BRA `(.L_x_49) ;  /* 0x0000000000388947 */ /* 0x000fec0003800000 */
[----:B------:R-:W-:-:S05]  /*2cc0*/  IMAD.WIDE.U32 R4, R7, 0x4, R4 ;  /* 0x0000000407047825 */ /* 0x000fca00078e0004 */
[----:B-12---:R-:W2:Y:S04]  /*2cd0*/  LDG.E R3, desc[UR8][R4.64] ;  /* 0x0000000804037981 */ /* 0x006ea8000c1e1900 */
[----:B0-----:R-:W3:Y:S04]  /*2ce0*/  LDG.E R9, desc[UR8][R4.64+0x4] ;  /* 0x0000040804097981 */ /* 0x001ee8000c1e1900 */
[----:B------:R-:W4:Y:S04]  /*2cf0*/  LDG.E R11, desc[UR8][R4.64+0x8] ;  /* 0x00000808040b7981 */ /* 0x000f28000c1e1900 */
[----:B------:R-:W5:Y:S01]  /*2d00*/  LDG.E R15, desc[UR8][R4.64+0xc] ;  /* 0x00000c08040f7981 */ /* 0x000f62000c1e1900 */
[----:B------:R-:W-:Y:S01]  /*2d10*/  IADD3 R7, PT, PT, R7, 0x4, RZ ;  /* 0x0000000407077810 */ /* 0x000fe20007ffe0ff */
[C---:B--2---:R-:W-:Y:S01]  /*2d20*/  FMUL R3, R0.reuse, R3 ;  /* 0x0000000300037220 */ /* 0x044fe20000400000 */
[----:B---3--:R-:W-:-:S04]  /*2d30*/  FMUL R9, R0, R9 ;  /* 0x0000000900097220 */ /* 0x008fc80000400000 */
[----:B------:R3:W-:Y:S01]  /*2d40*/  STG.E desc[UR8][R4.64], R3 ;  /* 0x0000000304007986 */ /* 0x0007e2000c101908 */
[----:B----4-:R-:W-:-:S03]  /*2d50*/  FMUL R11, R0, R11 ;  /* 0x0000000b000b7220 */ /* 0x010fc60000400000 */
[----:B------:R3:W-:Y:S01]  /*2d60*/  STG.E desc[UR8][R4.64+0x4], R9 ;  /* 0x0000040904007986 */ /* 0x0007e2000c101908 */
[----:B-----5:R-:W-:-:S03]  /*2d70*/  FMUL R15, R0, R15 ;  /* 0x0000000f000f7220 */ /* 0x020fc60000400000 */
[----:B------:R3:W-:Y:S04]  /*2d80*/  STG.E desc[UR8][R4.64+0x8], R11 ;  /* 0x0000080b04007986 */ /* 0x0007e8000c101908 */
[----:B------:R3:W-:Y:S02]  /*2d90*/  STG.E desc[UR8][R4.64+0xc], R15 ;  /* 0x00000c0f04007986 */ /* 0x0007e4000c101908 */
.L_x_49:
[----:B------:R-:W-:Y:S05]  /*2da0*/  @!P1 EXIT ;  /* 0x000000000000994d */ /* 0x000fea0003800000 */
[----:B------:R-:W4:Y:S01]  /*2db0*/  LDCU.64 UR4, c[0x0][0x388] ;  /* 0x00007100ff0477ac */ /* 0x000f220008000a00 */
[C---:B-123--:R-:W-:Y:S01]  /*2dc0*/  SHF.L.U64.HI R3, R12.reuse, 0x2, R13 ;  /* 0x000000020c037819 */ /* 0x04efe2000001020d */
[----:B------:R-:W-:Y:S02]  /*2dd0*/  IMAD.SHL.U32 R2, R12, 0x4, RZ ;  /* 0x000000040c027824 */ /* 0x000fe400078e00ff */
[----:B------:R-:W-:Y:S02]  /*2de0*/  IMAD.MOV R6, RZ, RZ, -R6 ;  /* 0x000000ffff067224 */ /* 0x000fe400078e0a06 */
[----:B------:R-:W-:-:S03]  /*2df0*/  IMAD.WIDE.U32 R2, R7, 0x4, R2 ;  /* 0x0000000407027825 */ /* 0x000fc600078e0002 */
[----:B----4-:R-:W-:-:S04]  /*2e00*/  IADD3 R4, P0, PT, R2, UR4, RZ ;  /* 0x0000000402047c10 */ /* 0x010fc8000ff1e0ff */
[----:B------:R-:W-:-:S09]  /*2e10*/  IADD3.X R7, PT, PT, R3, UR5, RZ, P0, !PT ;  /* 0x0000000503077c10 */ /* 0x000fd200087fe4ff */
.L_x_50:
[----:B-1----:R-:W-:Y:S02]  /*2e20*/  IMAD.MOV.U32 R2, RZ, RZ, R4 ;  /* 0x000000ffff027224 */ /* 0x002fe400078e0004 */
[----:B------:R-:W-:-:S05]  /*2e30*/  IMAD.MOV.U32 R3, RZ, RZ, R7 ;  /* 0x000000ffff037224 */ /* 0x000fca00078e0007 */
[----:B------:R-:W2:Y:S01]  /*2e40*/  LDG.E R5, desc[UR8][R2.64] ;  /* 0x0000000802057981 */ /* 0x000ea2000c1e1900 */
[----:B------:R-:W-:Y:S02]  /*2e50*/  IADD3 R6, PT, PT, R6, 0x1, RZ ;  /* 0x0000000106067810 */ /* 0x000fe40007ffe0ff */
[----:B------:R-:W-:Y:S02]  /*2e60*/  IADD3 R4, P1, PT, R2, 0x4, RZ ;  /* 0x0000000402047810 */ /* 0x000fe40007f3e0ff */
[----:B------:R-:W-:-:S03]  /*2e70*/  ISETP.NE.AND P0, PT, R6, RZ, PT ;  /* 0x000000ff0600720c */ /* 0x000fc60003f05270 */
[----:B------:R-:W-:Y:S02]  /*2e80*/  IMAD.X R7, RZ, RZ, R3, P1 ;  /* 0x000000ffff077224 */ /* 0x000fe400008e0603 */
[----:B--2---:R-:W-:-:S05]  /*2e90*/  FMUL R5, R0, R5 ;  /* 0x0000000500057220 */ /* 0x004fca0000400000 */
[----:B------:R1:W-:Y:S03]  /*2ea0*/  STG.E desc[UR8][R2.64], R5 ;  /* 0x0000000502007986 */ /* 0x0003e6000c101908 */
[----:B------:R-:W-:Y:S05]  /*2eb0*/  @P0 BRA `(.L_x_50) ;  /* 0xfffffffc00d80947 */ /* 0x000fea000383ffff */
[----:B------:R-:W-:Y:S05]  /*2ec0*/  EXIT ;  /* 0x000000000000794d */ /* 0x000fea0003800000 */
.L_x_11:
[----:B------:R-:W-:Y:S02]  /*2ed0*/  IMAD.MOV.U32 R20, RZ, RZ, 0x10 ;  /* 0x00000010ff147424 */ /* 0x000fe400078e00ff */
[----:B------:R-:W-:Y:S02]  /*2ee0*/  IMAD.MOV.U32 R21, RZ, RZ, 0x1f ;  /* 0x0000001fff157424 */ /* 0x000fe400078e00ff */
[----:B------:R-:W-:-:S07]  /*2ef0*/  IMAD.MOV.U32 R6, RZ, RZ, -0x1 ;  /* 0xffffffffff067424 */ /* 0x000fce00078e00ff */
[----:B01----:R-:W-:Y:S05]  /*2f00*/  WARPSYNC.COLLECTIVE R6, `(.L_x_51) ;  /* 0x0000000006087348 */ /* 0x003fea0003c00000 */
[----:B-1----:R1:W2:Y:S02]  /*2f10*/  SHFL.BFLY P2, R22, R27, R20, R21 ;  /* 0x0c0000141b167389 */ /* 0x0022a40000040015 */
[----:B012---:R-:W-:Y:S05]  /*2f20*/  ENDCOLLECTIVE ;  /* 0x000000000000791b */ /* 0x007fea0003800000 */
.L_x_51:
[----:B------:R-:W-:Y:S01]  /*2f30*/  IMAD.MOV.U32 R20, RZ, RZ, 0x8 ;  /* 0x00000008ff147424 */ /* 0x000fe200078e00ff */
[----:B------:R-:W-:-:S04]  /*2f40*/  FMNMX R0, R22, R27, !PT ;  /* 0x0000001b16007209 */ /* 0x000fc80007800000 */
[----:B------:R-:W-:-:S07]  /*2f50*/  MOV R27, R0 ;  /* 0x00000000001b7202 */ /* 0x000fce0000000f00 */
[----:B------:R-:W-:Y:S05]  /*2f60*/  WARPSYNC.COLLECTIVE R6, `(.L_x_52) ;  /* 0x0000000006087348 */ /* 0x000fea0003c00000 */
[----:B------:R0:W1:Y:S02]  /*2f70*/  SHFL.BFLY P2, R22, R27, R20, R21 ;  /* 0x0c0000141b167389 */ /* 0x0000640000040015 */
[----:B01----:R-:W-:Y:S05]  /*2f80*/  ENDCOLLECTIVE ;  /* 0x000000000000791b */ /* 0x003fea0003800000 */
.L_x_52:
[----:B------:R-:W-:Y:S01]  /*2f90*/  IMAD.MOV.U32 R20, RZ, RZ, 0x4 ;  /* 0x00000004ff147424 */ /* 0x000fe200078e00ff */
[----:B------:R-:W-:-:S05]  /*2fa0*/  FMNMX R4, R0, R22, !PT ;  /* 0x0000001600047209 */ /* 0x000fca0007800000 */
[----:B------:R-:W-:-:S07]  /*2fb0*/  IMAD.MOV.U32 R27, RZ, RZ, R4 ;  /* 0x000000ffff1b7224 */ /* 0x000fce00078e0004 */
[----:B------:R-:W-:Y:S05]  /*2fc0*/  WARPSYNC.COLLECTIVE R6, `(.L_x_53) ;  /* 0x0000000006087348 */ /* 0x000fea0003c00000 */
[----:B------:R0:W1:Y:S02]  /*2fd0*/  SHFL.BFLY P2, R22, R27, R20, R21 ;  /* 0x0c0000141b167389 */ /* 0x0000640000040015 */
[----:B01----:R-:W-:Y:S05]  /*2fe0*/  ENDCOLLECTIVE ;  /* 0x000000000000791b */ /* 0x003fea0003800000 */
.L_x_53:
[----:B------:R-:W-:Y:S01]  /*2ff0*/  HFMA2 R20, -RZ, RZ, 0, 1.1920928955078125e-07 ;  /* 0x00000002ff147431 */ /* 0x000fe200000001ff */
[----:B------:R-:W-:-:S05]  /*3000*/  FMNMX R5, R4, R22, !PT ;  /* 0x0000001604057209 */ /* 0x000fca0007800000 */
[----:B------:R-:W-:-:S07]  /*3010*/  IMAD.MOV.U32 R27, RZ, RZ, R5 ;  /* 0x000000ffff1b7224 */ /* 0x000fce00078e0005 */
[----:B------:R-:W-:Y:S05]  /*3020*/  WARPSYNC.COLLECTIVE R6, `(.L_x_54) ;  /* 0x0000000006087348 */ /* 0x000fea0003c00000 */
[----:B------:R0:W1:Y:S02]  /*3030*/  SHFL.BFLY P2, R22, R27, R20, R21 ;  /* 0x0c0000141b167389 */ /* 0x0000640000040015 */
[----:B01----:R-:W-:Y:S05]  /*3040*/  ENDCOLLECTIVE ;  /* 0x000000000000791b */ /* 0x003fea0003800000 */
.L_x_54:
[----:B------:R-:W-:Y:S01]  /*3050*/  IMAD.MOV.U32 R20, RZ, RZ, 0x1 ;  /* 0x00000001ff147424 */ /* 0x000fe200078e00ff */
[----:B------:R-:W-:-:S05]  /*3060*/  FMNMX R13, R5, R22, !PT ;  /* 0x00000016050d7209 */ /* 0x000fca0007800000 */
[----:B------:R-:W-:-:S07]  /*3070*/  IMAD.MOV.U32 R27, RZ, RZ, R13 ;  /* 0x000000ffff1b7224 */ /* 0x000fce00078e000d */
[----:B------:R-:W-:Y:S05]  /*3080*/  WARPSYNC.COLLECTIVE R6, `(.L_x_55) ;  /* 0x0000000006087348 */ /* 0x000fea0003c00000 */
[----:B------:R0:W1:Y:S02]  /*3090*/  SHFL.BFLY P2, R22, R27, R20, R21 ;  /* 0x0c0000141b167389 */ /* 0x0000640000040015 */
[----:B01----:R-:W-:Y:S05]  /*30a0*/  ENDCOLLECTIVE ;  /* 0x000000000000791b */ /* 0x003fea0003800000 */
.L_x_55:
[----:B------:R-:W-:Y:S05]  /*30b0*/  BRA `(.L_x_56) ;  /* 0xffffffd400fc7947 */ /* 0x000fea000383ffff */
.L_x_19:
[----:B------:R-:W-:Y:S01]  /*30c0*/  IMAD.MOV.U32 R20, RZ, RZ, 0x10 ;  /* 0x00000010ff147424 */ /* 0x000fe200078e00ff */
[----:B----4-:R-:W-:Y:S01]  /*30d0*/  MOV R6, 0xffffffff ;  /* 0xffffffff00067802 */ /* 0x010fe20000000f00 */
[----:B------:R-:W-:-:S07]  /*30e0*/  IMAD.MOV.U32 R21, RZ, RZ, 0x1f ;  /* 0x0000001fff157424 */ /* 0x000fce00078e00ff */
[----:B0123--:R-:W-:Y:S05]  /*30f0*/  WARPSYNC.COLLECTIVE R6, `(.L_x_57) ;  /* 0x0000000006087348 */ /* 0x00ffea0003c00000 */
[----:B0-----:R0:W4:Y:S02]  /*3100*/  SHFL.BFLY P2, R22, R27, R20, R21 ;  /* 0x0c0000141b167389 */ /* 0x0011240000040015 */
[----:B01234-:R-:W-:Y:S05]  /*3110*/  ENDCOLLECTIVE ;  /* 0x000000000000791b */ /* 0x01ffea0003800000 */
.L_x_57:
[----:B------:R-:W-:Y:S02]  /*3120*/  IMAD.MOV.U32 R20, RZ, RZ, 0x8 ;  /* 0x00000008ff147424 */ /* 0x000fe400078e00ff */
[----:B------:R-:W-:-:S04]  /*3130*/  FADD R0, R22, R27 ;  /* 0x0000001b16007221 */ /* 0x000fc80000000000 */
[----:B------:R-:W-:-:S07]  /*3140*/  IMAD.MOV.U32 R27, RZ, RZ, R0 ;  /* 0x000000ffff1b7224 */ /* 0x000fce00078e0000 */
[----:B------:R-:W-:Y:S05]  /*3150*/  WARPSYNC.COLLECTIVE R6, `(.L_x_58) ;  /* 0x0000000006087348 */ /* 0x000fea0003c00000 */
[----:B------:R0:W1:Y:S02]  /*3160*/  SHFL.BFLY P2, R22, R27, R20, R21 ;  /* 0x0c0000141b167389 */ /* 0x0000640000040015 */
[----:B01----:R-:W-:Y:S05]  /*3170*/  ENDCOLLECTIVE ;  /* 0x000000000000791b */ /* 0x003fea0003800000 */
.L_x_58:
[----:B------:R-:W-:Y:S02]  /*3180*/  IMAD.MOV.U32 R20, RZ, RZ, 0x4 ;  /* 0x00000004ff147424 */ /* 0x000fe400078e00ff */
[----:B------:R-:W-:-:S04]  /*3190*/  FADD R2, R0, R22 ;  /* 0x0000001600027221 */ /* 0x000fc80000000000 */
[----:B------:R-:W-:-:S07]  /*31a0*/  IMAD.MOV.U32 R27, RZ, RZ, R2 ;  /* 0x000000ffff1b7224 */ /* 0x000fce00078e0002 */
[----:B------:R-:W-:Y:S05]  /*31b0*/  WARPSYNC.COLLECTIVE R6, `(.L_x_59) ;  /* 0x0000000006087348 */ /* 0x000fea0003c00000 */
[----:B------:R0:W1:Y:S02]  /*31c0*/  SHFL.BFLY P2, R22, R27, R20, R21 ;  /* 0x0c0000141b167389 */ /* 0x0000640000040015 */
[----:B01----:R-:W-:Y:S05]  /*31d0*/  ENDCOLLECTIVE ;  /* 0x000000000000791b */ /* 0x003fea0003800000 */
.L_x_59:
[----:B------:R-:W-:Y:S02]  /*31e0*/  IMAD.MOV.U32 R20, RZ, RZ, 0x2 ;  /* 0x00000002ff147424 */ /* 0x000fe400078e00ff */
[----:B------:R-:W-:-:S05]  /*31f0*/  FADD R3, R2, R22 ;  /* 0x0000001602037221 */ /* 0x000fca0000000000 */
[----:B------:R-:W-:-:S07]  /*3200*/  MOV R27, R3 ;  /* 0x00000003001b7202 */ /* 0x000fce0000000f00 */
[----:B------:R-:W-:Y:S05]  /*3210*/  WARPSYNC.COLLECTIVE R6, `(.L_x_60) ;  /* 0x0000000006087348 */ /* 0x000fea0003c00000 */
[----:B------:R0:W1:Y:S02]  /*3220*/  SHFL.BFLY P2, R22, R27, R20, R21 ;  /* 0x0c0000141b167389 */ /* 0x0000640000040015 */
[----:B01----:R-:W-:Y:S05]  /*3230*/  ENDCOLLECTIVE ;  /* 0x000000000000791b */ /* 0x003fea0003800000 */
.L_x_60:
[----:B------:R-:W-:Y:S02]  /*3240*/  IMAD.MOV.U32 R20, RZ, RZ, 0x1 ;  /* 0x00000001ff147424 */ /* 0x000fe400078e00ff */
[----:B------:R-:W-:-:S04]  /*3250*/  FADD R7, R3, R22 ;  /* 0x0000001603077221 */ /* 0x000fc80000000000 */
[----:B------:R-:W-:-:S07]  /*3260*/  IMAD.MOV.U32 R27, RZ, RZ, R7 ;  /* 0x000000ffff1b7224 */ /* 0x000fce00078e0007 */
[----:B------:R-:W-:Y:S05]  /*3270*/  WARPSYNC.COLLECTIVE R6, `(.L_x_61) ;  /* 0x0000000006087348 */ /* 0x000fea0003c00000 */
[----:B------:R0:W1:Y:S02]  /*3280*/  SHFL.BFLY P2, R22, R27, R20, R21 ;  /* 0x0c0000141b167389 */ /* 0x0000640000040015 */
[----:B01----:R-:W-:Y:S05]  /*3290*/  ENDCOLLECTIVE ;  /* 0x000000000000791b */ /* 0x003fea0003800000 */
.L_x_61:
[----:B------:R-:W-:Y:S05]  /*32a0*/  BRA `(.L_x_62) ;  /* 0xffffffdc008c7947 */ /* 0x000fea000383ffff */
.L_x_39:
[----:B------:R-:W-:Y:S02]  /*32b0*/  HFMA2 R20, -RZ, RZ, 0, 9.5367431640625e-07 ;  /* 0x00000010ff147431 */ /* 0x000fe400000001ff */
[----:B--2---:R-:W-:Y:S02]  /*32c0*/  IMAD.MOV.U32 R27, RZ, RZ, R3 ;  /* 0x000000ffff1b7224 */ /* 0x004fe400078e0003 */
[----:B------:R-:W-:Y:S02]  /*32d0*/  IMAD.MOV.U32 R21, RZ, RZ, 0x1f ;  /* 0x0000001fff157424 */ /* 0x000fe400078e00ff */
[----:B------:R-:W-:-:S07]  /*32e0*/  IMAD.MOV.U32 R6, RZ, RZ, -0x1 ;  /* 0xffffffffff067424 */ /* 0x000fce00078e00ff */
[----:B01-3--:R-:W-:Y:S05]  /*32f0*/  WARPSYNC.COLLECTIVE R6, `(.L_x_63) ;  /* 0x0000000006087348 */ /* 0x00bfea0003c00000 */
[----:B------:R2:W4:Y:S02]  /*3300*/  SHFL.BFLY P2, R22, R27, R20, R21 ;  /* 0x0c0000141b167389 */ /* 0x0005240000040015 */
[----:B01234-:R-:W-:Y:S05]  /*3310*/  ENDCOLLECTIVE ;  /* 0x000000000000791b */ /* 0x01ffea0003800000 */
.L_x_63:
[----:B------:R-:W-:Y:S02]  /*3320*/  IMAD.MOV.U32 R27, RZ, RZ, R2 ;  /* 0x000000ffff1b7224 */ /* 0x000fe400078e0002 */
[----:B------:R-:W-:-:S07]  /*3330*/  IMAD.MOV.U32 R26, RZ, RZ, R22 ;  /* 0x000000ffff1a7224 */ /* 0x000fce00078e0016 */
[----:B------:R-:W-:Y:S05]  /*3340*/  WARPSYNC.COLLECTIVE R6, `(.L_x_64) ;  /* 0x0000000006087348 */ /* 0x000fea0003c00000 */
[----:B------:R0:W1:Y:S02]  /*3350*/  SHFL.BFLY P2, R22, R27, R20, R21 ;  /* 0x0c0000141b167389 */ /* 0x0000640000040015 */
[----:B01----:R-:W-:Y:S05]  /*3360*/  ENDCOLLECTIVE ;  /* 0x000000000000791b */ /* 0x003fea0003800000 */
.L_x_64:
[----:B------:R-:W-:Y:S01]  /*3370*/  IMAD.MOV.U32 R20, RZ, RZ, 0x8 ;  /* 0x00000008ff147424 */ /* 0x000fe200078e00ff */
[----:B------:R-:W-:-:S04]  /*3380*/  ISETP.GE.AND P0, PT, R22, R2, PT ;  /* 0x000000021600720c */ /* 0x000fc80003f06270 */
[----:B------:R-:W-:-:S04]  /*3390*/  FSETP.NEU.OR P0, PT, R3, R26, P0 ;  /* 0x0000001a0300720b */ /* 0x000fc8000070d400 */
[----:B------:R-:W-:-:S13]  /*33a0*/  FSETP.GEU.AND P0, PT, R3, R26, P0 ;  /* 0x0000001a0300720b */ /* 0x000fda000070e000 */
[----:B------:R-:W-:Y:S01]  /*33b0*/  @!P0 MOV R3, R26 ;  /* 0x0000001a00038202 */ /* 0x000fe20000000f00 */
[----:B------:R-:W-:-:S04]  /*33c0*/  @!P0 IMAD.MOV.U32 R2, RZ, RZ, R22 ;  /* 0x000000ffff028224 */ /* 0x000fc800078e0016 */
[----:B------:R-:W-:-:S07]  /*33d0*/  IMAD.MOV.U32 R27, RZ, RZ, R3 ;  /* 0x000000ffff1b7224 */ /* 0x000fce00078e0003 */
[----:B------:R-:W-:Y:S05]  /*33e0*/  WARPSYNC.COLLECTIVE R6, `(.L_x_65) ;  /* 0x0000000006087348 */ /* 0x000fea0003c00000 */
[----:B------:R0:W1:Y:S02]  /*33f0*/  SHFL.BFLY P2, R22, R27, R20, R21 ;  /* 0x0c0000141b167389 */ /* 0x0000640000040015 */
[----:B01----:R-:W-:Y:S05]  /*3400*/  ENDCOLLECTIVE ;  /* 0x000000000000791b */ /* 0x003fea0003800000 */
.L_x_65:
[----:B------:R-:W-:Y:S01]  /*3410*/  MOV R27, R2 ;  /* 0x00000002001b7202 */ /* 0x000fe20000000f00 */
[----:B------:R-:W-:-:S07]  /*3420*/  IMAD.MOV.U32 R26, RZ, RZ, R22 ;  /* 0x000000ffff1a7224 */ /* 0x000fce00078e0016 */
[----:B------:R-:W-:Y:S05]  /*3430*/  WARPSYNC.COLLECTIVE R6, `(.L_x_66) ;  /* 0x0000000006087348 */ /* 0x000fea0003c00000 */
[----:B------:R0:W1:Y:S02]  /*3440*/  SHFL.BFLY P2, R22, R27, R20, R21 ;  /* 0x0c0000141b167389 */ /* 0x0000640000040015 */
[----:B01----:R-:W-:Y:S05]  /*3450*/  ENDCOLLECTIVE ;  /* 0x000000000000791b */ /* 0x003fea0003800000 */
.L_x_66:
[----:B------:R-:W-:Y:S01]  /*3460*/  IMAD.MOV.U32 R20, RZ, RZ, 0x4 ;  /* 0x00000004ff147424 */ /* 0x000fe200078e00ff */
[----:B------:R-:W-:-:S04]  /*3470*/  ISETP.GE.AND P0, PT, R22, R2, PT ;  /* 0x000000021600720c */ /* 0x000fc80003f06270 */
[----:B------:R-:W-:-:S04]  /*3480*/  FSETP.NEU.OR P0, PT, R3, R26, P0 ;  /* 0x0000001a0300720b */ /* 0x000fc8000070d400 */
[----:B------:R-:W-:-:S13]  /*3490*/  FSETP.GEU.AND P0, PT, R3, R26, P0 ;  /* 0x0000001a0300720b */ /* 0x000fda000070e000 */
[----:B------:R-:W-:Y:S02]  /*34a0*/  @!P0 IMAD.MOV.U32 R3, RZ, RZ, R26 ;  /* 0x000000ffff038224 */ /* 0x000fe400078e001a */
[----:B------:R-:W-:Y:S02]  /*34b0*/  @!P0 IMAD.MOV.U32 R2, RZ, RZ, R22 ;  /* 0x000000ffff028224 */ /* 0x000fe400078e0016 */
[----:B------:R-:W-:-:S07]  /*34c0*/  IMAD.MOV.U32 R27, RZ, RZ, R3 ;  /* 0x000000ffff1b7224 */ /* 0x000fce00078e0003 */
[----:B------:R-:W-:Y:S05]  /*34d0*/  WARPSYNC.COLLECTIVE R6, `(.L_x_67) ;  /* 0x0000000006087348 */ /* 0x000fea0003c00000 */
[----:B------:R0:W1:Y:S02]  /*34e0*/  SHFL.BFLY P2, R22, R27, R20, R21 ;  /* 0x0c0000141b167389 */ /* 0x0000640000040015 */
[----:B01----:R-:W-:Y:S05]  /*34f0*/  ENDCOLLECTIVE ;  /* 0x000000000000791b */ /* 0x003fea0003800000 */
.L_x_67:
[----:B------:R-:W-:Y:S01]  /*3500*/  IMAD.MOV.U32 R27, RZ, RZ, R2 ;  /* 0x000000ffff1b7224 */ /* 0x000fe200078e0002 */
[----:B------:R-:W-:-:S07]  /*3510*/  MOV R26, R22 ;  /* 0x00000016001a7202 */ /* 0x000fce0000000f00 */
[----:B------:R-:W-:Y:S05]  /*3520*/  WARPSYNC.COLLECTIVE R6, `(.L_x_68) ;  /* 0x0000000006087348 */ /* 0x000fea0003c00000 */
[----:B------:R0:W1:Y:S02]  /*3530*/  SHFL.BFLY P2, R22, R27, R20, R21 ;  /* 0x0c0000141b167389 */ /* 0x0000640000040015 */
[----:B01----:R-:W-:Y:S05]  /*3540*/  ENDCOLLECTIVE ;  /* 0x000000000000791b */ /* 0x003fea0003800000 */
.L_x_68:
[----:B------:R-:W-:Y:S01]  /*3550*/  HFMA2 R20, -RZ, RZ, 0, 1.1920928955078125e-07 ;  /* 0x00000002ff147431 */ /* 0x000fe200000001ff */
        /* <DEDUP_REMOVED lines=9> */
.L_x_69:
[----:B------:R-:W-:Y:S02]  /*35f0*/  IMAD.MOV.U32 R27, RZ, RZ, R2 ;  /* 0x000000ffff1b7224 */ /* 0x000fe400078e0002 */
[----:B------:R-:W-:-:S07]  /*3600*/  IMAD.MOV.U32 R26, RZ, RZ, R22 ;  /* 0x000000ffff1a7224 */ /* 0x000fce00078e0016 */
[----:B------:R-:W-:Y:S05]  /*3610*/  WARPSYNC.COLLECTIVE R6, `(.L_x_70) ;  /* 0x0000000006087348 */ /* 0x000fea0003c00000 */
[----:B------:R0:W1:Y:S02]  /*3620*/  SHFL.BFLY P2, R22, R27, R20, R21 ;  /* 0x0c0000141b167389 */ /* 0x0000640000040015 */
[----:B01----:R-:W-:Y:S05]  /*3630*/  ENDCOLLECTIVE ;  /* 0x000000000000791b */ /* 0x003fea0003800000 */
.L_x_70:
[----:B------:R-:W-:Y:S01]  /*3640*/  IMAD.MOV.U32 R20, RZ, RZ, 0x1 ;  /* 0x00000001ff147424 */ /* 0x000fe200078e00ff */
[----:B------:R-:W-:-:S04]  /*3650*/  ISETP.GE.AND P0, PT, R22, R2, PT ;  /* 0x000000021600720c */ /* 0x000fc80003f06270 */
[----:B------:R-:W-:-:S04]  /*3660*/  FSETP.NEU.OR P0, PT, R3, R26, P0 ;  /* 0x0000001a0300720b */ /* 0x000fc8000070d400 */
[----:B------:R-:W-:-:S13]  /*3670*/  FSETP.GEU.AND P0, PT, R3, R26, P0 ;  /* 0x0000001a0300720b */ /* 0x000fda000070e000 */
[----:B------:R-:W-:Y:S02]  /*3680*/  @!P0 IMAD.MOV.U32 R3, RZ, RZ, R26 ;  /* 0x000000ffff038224 */ /* 0x000fe400078e001a */
[----:B------:R-:W-:-:S03]  /*3690*/  @!P0 IMAD.MOV.U32 R2, RZ, RZ, R22 ;  /* 0x000000ffff028224 */ /* 0x000fc600078e0016 */
[----:B------:R-:W-:-:S07]  /*36a0*/  MOV R27, R3 ;  /* 0x00000003001b7202 */ /* 0x000fce0000000f00 */
[----:B------:R-:W-:Y:S05]  /*36b0*/  WARPSYNC.COLLECTIVE R6, `(.L_x_71) ;  /* 0x0000000006087348 */ /* 0x000fea0003c00000 */
[----:B------:R0:W1:Y:S02]  /*36c0*/  SHFL.BFLY P2, R22, R27, R20, R21 ;  /* 0x0c0000141b167389 */ /* 0x0000640000040015 */
[----:B01----:R-:W-:Y:S05]  /*36d0*/  ENDCOLLECTIVE ;  /* 0x000000000000791b */ /* 0x003fea0003800000 */
.L_x_71:
[----:B------:R-:W-:Y:S02]  /*36e0*/  IMAD.MOV.U32 R27, RZ, RZ, R2 ;  /* 0x000000ffff1b7224 */ /* 0x000fe400078e0002 */
[----:B------:R-:W-:-:S07]  /*36f0*/  IMAD.MOV.U32 R26, RZ, RZ, R22 ;  /* 0x000000ffff1a7224 */ /* 0x000fce00078e0016 */
[----:B------:R-:W-:Y:S05]  /*3700*/  WARPSYNC.COLLECTIVE R6, `(.L_x_72) ;  /* 0x0000000006087348 */ /* 0x000fea0003c00000 */
[----:B------:R0:W1:Y:S02]  /*3710*/  SHFL.BFLY P2, R22, R27, R20, R21 ;  /* 0x0c0000141b167389 */ /* 0x0000640000040015 */
[----:B01----:R-:W-:Y:S05]  /*3720*/  ENDCOLLECTIVE ;  /* 0x000000000000791b */ /* 0x003fea0003800000 */
.L_x_72:
[----:B------:R-:W-:Y:S05]  /*3730*/  BRA `(.L_x_73) ;  /* 0xffffffe800b47947 */ /* 0x000fea000383ffff */
        .weak           $__internal_0_$__cuda_sm20_rcp_rn_f32_slowpath
        .type           $__internal_0_$__cuda_sm20_rcp_rn_f32_slowpath,@function
        .size           $__internal_0_$__cuda_sm20_rcp_rn_f32_slowpath,(.L_x_202 - $__internal_0_$__cuda_sm20_rcp_rn_f32_slowpath)
$__internal_0_$__cuda_sm20_rcp_rn_f32_slowpath:
[----:B------:R-:W-:Y:S01]  /*3740*/  IMAD.SHL.U32 R2, R0, 0x2, RZ ;  /* 0x0000000200027824 */ /* 0x000fe200078e00ff */
[----:B------:R-:W-:Y:S04]  /*3750*/  BSSY.RECONVERGENT B1, `(.L_x_74) ;  /* 0x0000030000017945 */ /* 0x000fe80003800200 */
[----:B------:R-:W-:-:S04]  /*3760*/  SHF.R.U32.HI R15, RZ, 0x18, R2 ;  /* 0x00000018ff0f7819 */ /* 0x000fc80000011602 */
[----:B------:R-:W-:-:S13]  /*3770*/  ISETP.NE.U32.AND P0, PT, R15, RZ, PT ;  /* 0x000000ff0f00720c */ /* 0x000fda0003f05070 */
[----:B------:R-:W-:Y:S05]  /*3780*/  @P0 BRA `(.L_x_75) ;  /* 0x0000000000280947 */ /* 0x000fea0003800000 */
[----:B------:R-:W-:-:S04]  /*3790*/  SHF.L.U32 R2, R0, 0x1, RZ ;  /* 0x0000000100027819 */ /* 0x000fc800000006ff */
[----:B------:R-:W-:-:S13]  /*37a0*/  ISETP.NE.AND P0, PT, R2, RZ, PT ;  /* 0x000000ff0200720c */ /* 0x000fda0003f05270 */
[----:B------:R-:W-:Y:S01]  /*37b0*/  @P0 FFMA R7, R0, 1.84467440737095516160e+19, RZ ;  /* 0x5f80000000070823 */ /* 0x000fe200000000ff */
[----:B------:R-:W-:Y:S08]  /*37c0*/  @!P0 MUFU.RCP R3, R0 ;  /* 0x0000000000038308 */ /* 0x000ff00000001000 */
[----:B------:R-:W0:Y:S02]  /*37d0*/  @P0 MUFU.RCP R2, R7 ;  /* 0x0000000700020308 */ /* 0x000e240000001000 */
[----:B0-----:R-:W-:-:S04]  /*37e0*/  @P0 FFMA R14, R7, R2, -1 ;  /* 0xbf800000070e0423 */ /* 0x001fc80000000002 */
[----:B------:R-:W-:-:S04]  /*37f0*/  @P0 FADD.FTZ R15, -R14, -RZ ;  /* 0x800000ff0e0f0221 */ /* 0x000fc80000010100 */
[----:B------:R-:W-:-:S04]  /*3800*/  @P0 FFMA R2, R2, R15, R2 ;  /* 0x0000000f02020223 */ /* 0x000fc80000000002 */
[----:B------:R-:W-:Y:S01]  /*3810*/  @P0 FFMA R3, R2, 1.84467440737095516160e+19, RZ ;  /* 0x5f80000002030823 */ /* 0x000fe200000000ff */
[----:B------:R-:W-:Y:S06]  /*3820*/  BRA `(.L_x_76) ;  /* 0x0000000000887947 */ /* 0x000fec0003800000 */
.L_x_75:
[----:B------:R-:W-:-:S05]  /*3830*/  VIADD R17, R15, 0xffffff03 ;  /* 0xffffff030f117836 */ /* 0x000fca0000000000 */
[----:B------:R-:W-:-:S13]  /*3840*/  ISETP.GT.U32.AND P0, PT, R17, 0x1, PT ;  /* 0x000000011100780c */ /* 0x000fda0003f04070 */
[----:B------:R-:W-:Y:S05]  /*3850*/  @P0 BRA `(.L_x_77) ;  /* 0x0000000000780947 */ /* 0x000fea0003800000 */
[----:B------:R-:W-:Y:S01]  /*3860*/  LOP3.LUT R2, R0, 0x7fffff, RZ, 0xc0, !PT ;  /* 0x007fffff00027812 */ /* 0x000fe200078ec0ff */
[----:B------:R-:W-:-:S03]  /*3870*/  IMAD.MOV.U32 R16, RZ, RZ, 0x3 ;  /* 0x00000003ff107424 */ /* 0x000fc600078e00ff */
[----:B------:R-:W-:Y:S02]  /*3880*/  LOP3.LUT R2, R2, 0x3f800000, RZ, 0xfc, !PT ;  /* 0x3f80000002027812 */ /* 0x000fe400078efcff */
[----:B------:R-:W-:Y:S02]  /*3890*/  SHF.L.U32 R16, R16, R17, RZ ;  /* 0x0000001110107219 */ /* 0x000fe400000006ff */
[----:B------:R-:W0:Y:S02]  /*38a0*/  MUFU.RCP R3, R2 ;  /* 0x0000000200037308 */ /* 0x000e240000001000 */
[----:B0-----:R-:W-:-:S04]  /*38b0*/  FFMA R7, R2, R3, -1 ;  /* 0xbf80000002077423 */ /* 0x001fc80000000003 */
[----:B------:R-:W-:-:S04]  /*38c0*/  FADD.FTZ R14, -R7, -RZ ;  /* 0x800000ff070e7221 */ /* 0x000fc80000010100 */
[CCC-:B------:R-:W-:Y:S01]  /*38d0*/  FFMA.RM R7, R3.reuse, R14.reuse, R3.reuse ;  /* 0x0000000e03077223 */ /* 0x1c0fe20000004003 */
[----:B------:R-:W-:-:S04]  /*38e0*/  FFMA.RP R14, R3, R14, R3 ;  /* 0x0000000e030e7223 */ /* 0x000fc80000008003 */
[C---:B------:R-:W-:Y:S02]  /*38f0*/  LOP3.LUT R3, R7.reuse, 0x7fffff, RZ, 0xc0, !PT ;  /* 0x007fffff07037812 */ /* 0x040fe400078ec0ff */
[----:B------:R-:W-:Y:S02]  /*3900*/  FSETP.NEU.FTZ.AND P0, PT, R7, R14, PT ;  /* 0x0000000e0700720b */ /* 0x000fe40003f1d000 */
[----:B------:R-:W-:Y:S02]  /*3910*/  LOP3.LUT R3, R3, 0x800000, RZ, 0xfc, !PT ;  /* 0x0080000003037812 */ /* 0x000fe400078efcff */
[----:B------:R-:W-:Y:S02]  /*3920*/  SEL R7, RZ, 0xffffffff, !P0 ;  /* 0xffffffffff077807 */ /* 0x000fe40004000000 */
[----:B------:R-:W-:-:S03]  /*3930*/  LOP3.LUT R16, R16, R3, RZ, 0xc0, !PT ;  /* 0x0000000310107212 */ /* 0x000fc600078ec0ff */
[----:B------:R-:W-:Y:S01]  /*3940*/  IMAD.MOV R2, RZ, RZ, -R7 ;  /* 0x000000ffff027224 */ /* 0x000fe200078e0a07 */
[----:B------:R-:W-:-:S04]  /*3950*/  SHF.R.U32.HI R16, RZ, R17, R16 ;  /* 0x00000011ff107219 */ /* 0x000fc80000011610 */
[----:B------:R-:W-:Y:S02]  /*3960*/  LOP3.LUT P1, RZ, R2, R17, R3, 0xf8, !PT ;  /* 0x0000001102ff7212 */ /* 0x000fe4000782f803 */
[C---:B------:R-:W-:Y:S02]  /*3970*/  LOP3.LUT P0, RZ, R16.reuse, 0x1, RZ, 0xc0, !PT ;  /* 0x0000000110ff7812 */ /* 0x040fe4000780c0ff */
[----:B------:R-:W-:-:S04]  /*3980*/  LOP3.LUT P2, RZ, R16, 0x2, RZ, 0xc0, !PT ;  /* 0x0000000210ff7812 */ /* 0x000fc8000784c0ff */
[----:B------:R-:W-:Y:S02]  /*3990*/  PLOP3.LUT P0, PT, P0, P1, P2, 0xe0, 0x0 ;  /* 0x000000000000781c */ /* 0x000fe40000703c20 */
[----:B------:R-:W-:Y:S02]  /*39a0*/  LOP3.LUT P1, RZ, R0, 0x7fffff, RZ, 0xc0, !PT ;  /* 0x007fffff00ff7812 */ /* 0x000fe4000782c0ff */
[----:B------:R-:W-:-:S05]  /*39b0*/  SEL R2, RZ, 0x1, !P0 ;  /* 0x00000001ff027807 */ /* 0x000fca0004000000 */
[----:B------:R-:W-:-:S05]  /*39c0*/  IMAD.MOV R2, RZ, RZ, -R2 ;  /* 0x000000ffff027224 */ /* 0x000fca00078e0a02 */
[----:B------:R-:W-:Y:S02]  /*39d0*/  ISETP.GE.AND P0, PT, R2, RZ, PT ;  /* 0x000000ff0200720c */ /* 0x000fe40003f06270 */
[----:B------:R-:W-:-:S04]  /*39e0*/  IADD3 R2, PT, PT, R15, -0xfc, RZ ;  /* 0xffffff040f027810 */ /* 0x000fc80007ffe0ff */
[----:B------:R-:W-:-:S07]  /*39f0*/  SHF.R.U32.HI R3, RZ, R2, R3 ;  /* 0x00000002ff037219 */ /* 0x000fce0000011603 */
[----:B------:R-:W-:-:S04]  /*3a00*/  @!P0 VIADD R3, R3, 0x1 ;  /* 0x0000000103038836 */ /* 0x000fc80000000000 */
[----:B------:R-:W-:-:S05]  /*3a10*/  @!P1 IMAD.SHL.U32 R3, R3, 0x2, RZ ;  /* 0x0000000203039824 */ /* 0x000fca00078e00ff */
[----:B------:R-:W-:Y:S01]  /*3a20*/  LOP3.LUT R3, R3, 0x80000000, R0, 0xf8, !PT ;  /* 0x8000000003037812 */ /* 0x000fe200078ef800 */
[----:B------:R-:W-:Y:S06]  /*3a30*/  BRA `(.L_x_76) ;  /* 0x0000000000047947 */ /* 0x000fec0003800000 */
.L_x_77:
[----:B------:R0:W1:Y:S02]  /*3a40*/  MUFU.RCP R3, R0 ;  /* 0x0000000000037308 */ /* 0x0000640000001000 */
.L_x_76:
[----:B------:R-:W-:Y:S05]  /*3a50*/  BSYNC.RECONVERGENT B1 ;  /* 0x0000000000017941 */ /* 0x000fea0003800200 */
.L_x_74:
[----:B------:R-:W-:-:S04]  /*3a60*/  IMAD.MOV.U32 R7, RZ, RZ, 0x0 ;  /* 0x00000000ff077424 */ /* 0x000fc800078e00ff */
[----:B01----:R-:W-:Y:S05]  /*3a70*/  RET.REL.NODEC R6 `(topk_softmax_f32_generic) ;  /* 0xffffffc406607950 */ /* 0x003fea0003c3ffff */
.L_x_78:
[----:B------:R-:W-:-:S00]  /*3a80*/  BRA `(.L_x_78) ;  /* 0xfffffffc00fc7947 */ /* 0x000fc0000383ffff */
[----:B------:R-:W-:-:S00]  /*3a90*/  NOP ;  /* 0x0000000000007918 */ /* 0x000fc00000000000 */
        /* <DEDUP_REMOVED lines=14> */
.L_x_202:


//--------------------- .text.topk_softmax_bf16_warp --------------------------
	.section	.text.topk_softmax_bf16_warp,"ax",@progbits
	.align	128
        .global         topk_softmax_bf16_warp
        .type           topk_softmax_bf16_warp,@function
        .size           topk_softmax_bf16_warp,(.L_x_204 - topk_softmax_bf16_warp)
        .other          topk_softmax_bf16_warp,@"STO_CUDA_ENTRY STV_DEFAULT"
topk_softmax_bf16_warp:
.text.topk_softmax_bf16_warp:
[----:B------:R-:W-:Y:S01]  /*0000*/  LDC R1, c[0x0][0x37c] ;  /* 0x0000df00ff017b82 */ /* 0x000fe20000000800 */
[----:B------:R-:W0:Y:S07]  /*0010*/  S2R R3, SR_TID.X ;  /* 0x0000000000037919 */ /* 0x000e2e0000002100 */
[----:B------:R-:W0:Y:S01]  /*0020*/  S2UR UR4, SR_CTAID.X ;  /* 0x00000000000479c3 */ /* 0x000e220000002500 */
[----:B------:R-:W1:Y:S07]  /*0030*/  LDCU UR5, c[0x0][0x398] ;  /* 0x00007300ff0577ac */ /* 0x000e6e0008000800 */
[----:B------:R-:W0:Y:S02]  /*0040*/  LDC R0, c[0x0][0x360] ;  /* 0x0000d800ff007b82 */ /* 0x000e240000000800 */
[----:B0-----:R-:W-:-:S05]  /*0050*/  IMAD R0, R0, UR4, R3 ;  /* 0x0000000400007c24 */ /* 0x001fca000f8e0203 */
[----:B------:R-:W-:-:S04]  /*0060*/  SHF.R.U32.HI R0, RZ, 0x5, R0 ;  /* 0x00000005ff007819 */ /* 0x000fc80000011600 */
[----:B-1----:R-:W-:-:S13]  /*0070*/  ISETP.GE.AND P0, PT, R0, UR5, PT ;  /* 0x0000000500007c0c */ /* 0x002fda000bf06270 */
[----:B------:R-:W-:Y:S05]  /*0080*/  @P0 EXIT ;  /* 0x000000000000094d */ /* 0x000fea0003800000 */
[----:B------:R-:W0:Y:S01]  /*0090*/  LDCU UR4, c[0x0][0x39c] ;  /* 0x00007380ff0477ac */ /* 0x000e220008000800 */
[----:B------:R-:W-:Y:S01]  /*00a0*/  LOP3.LUT R12, R3, 0x1f, RZ, 0xc0, !PT ;  /* 0x0000001f030c7812 */ /* 0x000fe200078ec0ff */
[----:B------:R-:W1:Y:S03]  /*00b0*/  LDCU.64 UR8, c[0x0][0x358] ;  /* 0x00006b00ff0877ac */ /* 0x000e660008000a00 */
[----:B0-----:R-:W-:-:S13]  /*00c0*/  ISETP.GE.AND P0, PT, R12, UR4, PT ;  /* 0x000000040c007c0c */ /* 0x001fda000bf06270 */
[----:B------:R-:W0:Y:S01]  /*00d0*/  @!P0 LDC.64 R6, c[0x0][0x380] ;  /* 0x0000e000ff068b82 */ /* 0x000e220000000a00 */
[----:B------:R-:W-:Y:S01]  /*00e0*/  @!P0 IMAD R3, R0, UR4, RZ ;  /* 0x0000000400038c24 */ /* 0x000fe2000f8e02ff */
[----:B------:R-:W2:Y:S04]  /*00f0*/  LDCU UR4, c[0x0][0x3a0] ;  /* 0x00007400ff0477ac */ /* 0x000ea80008000800 */
[----:B------:R-:W-:-:S04]  /*0100*/  @!P0 IADD3 R4, P1, PT, R12, R3, RZ ;  /* 0x000000030c048210 */ /* 0x000fc80007f3e0ff */
[----:B------:R-:W-:Y:S02]  /*0110*/  @!P0 LEA.HI.X.SX32 R3, R3, RZ, 0x1, P1 ;  /* 0x000000ff03038211 */ /* 0x000fe400008f0eff */
[----:B0-----:R-:W-:-:S04]  /*0120*/  @!P0 LEA R2, P1, R4, R6, 0x1 ;  /* 0x0000000604028211 */ /* 0x001fc800078208ff */
[----:B------:R-:W-:-:S05]  /*0130*/  @!P0 LEA.HI.X R3, R4, R7, R3, 0x1, P1 ;  /* 0x0000000704038211 */ /* 0x000fca00008f0c03 */
[----:B-1----:R-:W3:Y:S01]  /*0140*/  @!P0 LDG.E.U16.CONSTANT R2, desc[UR8][R2.64] ;  /* 0x0000000802028981 */ /* 0x002ee2000c1e9500 */
[----:B------:R-:W-:Y:S01]  /*0150*/  IMAD.MOV.U32 R4, RZ, RZ, -0x800001 ;  /* 0xff7fffffff047424 */ /* 0x000fe200078e00ff */
[----:B------:R-:W-:Y:S01]  /*0160*/  BSSY.RECONVERGENT B0, `(.L_x_79) ;  /* 0x000001a000007945 */ /* 0x000fe20003800200 */
[----:B--2---:R-:W-:Y:S02]  /*0170*/  IMAD R11, R0, UR4, RZ ;  /* 0x00000004000b7c24 */ /* 0x004fe4000f8e02ff */
[----:B------:R-:W-:Y:S02]  /*0180*/  IMAD.MOV.U32 R9, RZ, RZ, RZ ;  /* 0x000000ffff097224 */ /* 0x000fe400078e00ff */
[----:B---3--:R-:W-:-:S05]  /*0190*/  @!P0 IMAD.U32 R4, R2, 0x10000, RZ ;  /* 0x0001000002048824 */ /* 0x008fca00078e00ff */
[----:B------:R-:W0:Y:S02]  /*01a0*/  SHFL.BFLY PT, R5, R4, 0x10, 0x1f ;  /* 0x0e001f0004057f89 */ /* 0x000e2400000e0000 */
[----:B0-----:R-:W-:-:S05]  /*01b0*/  FMNMX R5, R5, R4, !PT ;  /* 0x0000000405057209 */ /* 0x001fca0007800000 */
[----:B------:R-:W0:Y:S02]  /*01c0*/  SHFL.BFLY PT, R6, R5, 0x8, 0x1f ;  /* 0x0d001f0005067f89 */ /* 0x000e2400000e0000 */
[----:B0-----:R-:W-:-:S05]  /*01d0*/  FMNMX R6, R5, R6, !PT ;  /* 0x0000000605067209 */ /* 0x001fca0007800000 */
[----:B------:R-:W0:Y:S02]  /*01e0*/  SHFL.BFLY PT, R7, R6, 0x4, 0x1f ;  /* 0x0c801f0006077f89 */ /* 0x000e2400000e0000 */
[----:B0-----:R-:W-:-:S05]  /*01f0*/  FMNMX R7, R6, R7, !PT ;  /* 0x0000000706077209 */ /* 0x001fca0007800000 */
[----:B------:R-:W0:Y:S02]  /*0200*/  SHFL.BFLY PT, R8, R7, 0x2, 0x1f ;  /* 0x0c401f0007087f89 */ /* 0x000e2400000e0000 */
[----:B0-----:R-:W-:-:S05]  /*0210*/  FMNMX R8, R7, R8, !PT ;  /* 0x0000000807087209 */ /* 0x001fca0007800000 */
[----:B------:R-:W0:Y:S02]  /*0220*/  SHFL.BFLY PT, R3, R8, 0x1, 0x1f ;  /* 0x0c201f0008037f89 */ /* 0x000e2400000e0000 */
[----:B0-----:R-:W-:Y:S01]  /*0230*/  FMNMX R13, R8, R3, !PT ;  /* 0x00000003080d7209 */ /* 0x001fe20007800000 */
[----:B------:R-:W-:Y:S06]  /*0240*/  @P0 BRA `(.L_x_80) ;  /* 0x00000000002c0947 */ /* 0x000fec0003800000 */
[----:B------:R-:W-:Y:S02]  /*0250*/  IMAD.MOV.U32 R3, RZ, RZ, 0x3bbb989d ;  /* 0x3bbb989dff037424 */ /* 0x000fe400078e00ff */
[----:B------:R-:W-:Y:S01]  /*0260*/  FADD R4, -R13, R4 ;  /* 0x000000040d047221 */ /* 0x000fe20000000100 */
[----:B------:R-:W-:-:S03]  /*0270*/  IMAD.MOV.U32 R5, RZ, RZ, 0x437c0000 ;  /* 0x437c0000ff057424 */ /* 0x000fc600078e00ff */
[----:B------:R-:W-:-:S04]  /*0280*/  FFMA.SAT R0, R4, R3, 0.5 ;  /* 0x3f00000004007423 */ /* 0x000fc80000002003 */
[----:B------:R-:W-:-:S04]  /*0290*/  FFMA.RM R0, R0, R5, 12582913 ;  /* 0x4b40000100007423 */ /* 0x000fc80000004005 */
[C---:B------:R-:W-:Y:S01]  /*02a0*/  FADD R3, R0.reuse, -12583039 ;  /* 0xcb40007f00037421 */ /* 0x040fe20000000000 */
[----:B------:R-:W-:-:S03]  /*02b0*/  IMAD.SHL.U32 R0, R0, 0x800000, RZ ;  /* 0x0080000000007824 */ /* 0x000fc600078e00ff */
[----:B------:R-:W-:-:S04]  /*02c0*/  FFMA R3, R4, 1.4426950216293334961, -R3 ;  /* 0x3fb8aa3b04037823 */ /* 0x000fc80000000803 */
[----:B------:R-:W-:-:S06]  /*02d0*/  FFMA R3, R4, 1.925963033500011079e-08, R3 ;  /* 0x32a5706004037823 */ /* 0x000fcc0000000003 */
[----:B------:R-:W0:Y:S02]  /*02e0*/  MUFU.EX2 R3, R3 ;  /* 0x0000000300037308 */ /* 0x000e240000000800 */
[----:B0-----:R-:W-:-:S07]  /*02f0*/  FMUL R9, R0, R3 ;  /* 0x0000000300097220 */ /* 0x001fce0000400000 */
.L_x_80:
[----:B------:R-:W-:Y:S05]  /*0300*/  BSYNC.RECONVERGENT B0 ;  /* 0x0000000000007941 */ /* 0x000fea0003800200 */
.L_x_79:
[----:B------:R-:W0:Y:S01]  /*0310*/  SHFL.BFLY PT, R0, R9, 0x10, 0x1f ;  /* 0x0e001f0009007f89 */ /* 0x000e2200000e0000 */
[----:B------:R-:W1:Y:S01]  /*0320*/  LDCU.64 UR4, c[0x0][0x388] ;  /* 0x00007100ff0477ac */ /* 0x000e620008000a00 */
[----:B------:R-:W-:Y:S01]  /*0330*/  SHF.R.S32.HI R10, RZ, 0x1f, R11 ;  /* 0x0000001fff0a7819 */ /* 0x000fe2000001140b */
[----:B------:R-:W-:Y:S01]  /*0340*/  BSSY.RECONVERGENT B0, `(.L_x_81) ;  /* 0x0000019000007945 */ /* 0x000fe20003800200 */
[----:B0-----:R-:W-:-:S05]  /*0350*/  FADD R0, R0, R9 ;  /* 0x0000000900007221 */ /* 0x001fca0000000000 */
[----:B------:R-:W0:Y:S02]  /*0360*/  SHFL.BFLY PT, R3, R0, 0x8, 0x1f ;  /* 0x0d001f0000037f89 */ /* 0x000e2400000e0000 */
[----:B0-----:R-:W-:-:S05]  /*0370*/  FADD R3, R0, R3 ;  /* 0x0000000300037221 */ /* 0x001fca0000000000 */
[----:B------:R-:W0:Y:S02]  /*0380*/  SHFL.BFLY PT, R2, R3, 0x4, 0x1f ;  /* 0x0c801f0003027f89 */ /* 0x000e2400000e0000 */
[----:B0-----:R-:W-:-:S05]  /*0390*/  FADD R2, R3, R2 ;  /* 0x0000000203027221 */ /* 0x001fca0000000000 */
[----:B------:R-:W0:Y:S02]  /*03a0*/  SHFL.BFLY PT, R5, R2, 0x2, 0x1f ;  /* 0x0c401f0002057f89 */ /* 0x000e2400000e0000 */
[----:B0-----:R-:W-:-:S05]  /*03b0*/  FADD R7, R2, R5 ;  /* 0x0000000502077221 */ /* 0x001fca0000000000 */
[----:B------:R-:W0:Y:S02]  /*03c0*/  SHFL.BFLY PT, R4, R7, 0x1, 0x1f ;  /* 0x0c201f0007047f89 */ /* 0x000e2400000e0000 */
[----:B0-----:R-:W-:-:S04]  /*03d0*/  FADD R14, R7, R4 ;  /* 0x00000004070e7221 */ /* 0x001fc80000000000 */
[----:B------:R-:W0:Y:S08]  /*03e0*/  MUFU.RCP R4, R14 ;  /* 0x0000000e00047308 */ /* 0x000e300000001000 */
[----:B------:R-:W2:Y:S01]  /*03f0*/  FCHK P0, R9, R14 ;  /* 0x0000000e09007302 */ /* 0x000ea20000000000 */
[----:B0-----:R-:W-:-:S04]  /*0400*/  FFMA R5, -R14, R4, 1 ;  /* 0x3f8000000e057423 */ /* 0x001fc80000000104 */
[----:B------:R-:W-:Y:S01]  /*0410*/  FFMA R0, R4, R5, R4 ;  /* 0x0000000504007223 */ /* 0x000fe20000000004 */
[C---:B------:R-:W-:Y:S01]  /*0420*/  IMAD.SHL.U32 R4, R11.reuse, 0x4, RZ ;  /* 0x000000040b047824 */ /* 0x040fe200078e00ff */
[----:B------:R-:W-:Y:S02]  /*0430*/  SHF.L.U64.HI R5, R11, 0x2, R10 ;  /* 0x000000020b057819 */ /* 0x000fe4000001020a */
[----:B------:R-:W-:Y:S02]  /*0440*/  FFMA R3, R0, R9, RZ ;  /* 0x0000000900037223 */ /* 0x000fe400000000ff */
[----:B-1----:R-:W-:Y:S02]  /*0450*/  IADD3 R6, P1, PT, R4, UR4, RZ ;  /* 0x0000000404067c10 */ /* 0x002fe4000ff3e0ff */
[----:B------:R-:W-:Y:S02]  /*0460*/  FFMA R2, -R14, R3, R9 ;  /* 0x000000030e027223 */ /* 0x000fe40000000109 */
[----:B------:R-:W-:-:S02]  /*0470*/  IADD3.X R7, PT, PT, R5, UR5, RZ, P1, !PT ;  /* 0x0000000505077c10 */ /* 0x000fc40008ffe4ff */
[----:B------:R-:W-:Y:S01]  /*0480*/  FFMA R0, R0, R2, R3 ;  /* 0x0000000200007223 */ /* 0x000fe20000000003 */
[----:B--2---:R-:W-:Y:S06]  /*0490*/  @!P0 BRA `(.L_x_82) ;  /* 0x00000000000c8947 */ /* 0x004fec0003800000 */
[----:B------:R-:W-:Y:S01]  /*04a0*/  IMAD.MOV.U32 R3, RZ, RZ, R9 ;  /* 0x000000ffff037224 */ /* 0x000fe200078e0009 */
[----:B------:R-:W-:-:S07]  /*04b0*/  MOV R2, 0x4d0 ;  /* 0x000004d000027802 */ /* 0x000fce0000000f00 */
[----:B------:R-:W-:Y:S05]  /*04c0*/  CALL.REL.NOINC `($__internal_2_$__cuda_sm3x_div_rn_noftz_f32_slowpath) ;  /* 0x0000001800387944 */ /* 0x000fea0003c00000 */
.L_x_82:
[----:B------:R-:W-:Y:S05]  /*04d0*/  BSYNC.RECONVERGENT B0 ;  /* 0x0000000000007941 */ /* 0x000fea0003800200 */
.L_x_81:
[----:B------:R-:W0:Y:S01]  /*04e0*/  LDCU UR4, c[0x0][0x3a0] ;  /* 0x00007400ff0477ac */ /* 0x000e220008000800 */
[----:B------:R-:W-:Y:S02]  /*04f0*/  IMAD.MOV.U32 R13, RZ, RZ, RZ ;  /* 0x000000ffff0d7224 */ /* 0x000fe400078e00ff */
[----:B0-----:R-:W-:-:S05]  /*0500*/  IMAD.U32 R14, RZ, RZ, UR4 ;  /* 0x00000004ff0e7e24 */ /* 0x001fca000f8e00ff */
[----:B------:R-:W-:-:S13]  /*0510*/  ISETP.GE.AND P0, PT, R14, 0x1, PT ;  /* 0x000000010e00780c */ /* 0x000fda0003f06270 */
[----:B------:R-:W-:Y:S05]  /*0520*/  @!P0 BRA `(.L_x_83) ;  /* 0x0000000800d48947 */ /* 0x000fea0003800000 */
[----:B------:R-:W-:Y:S01]  /*0530*/  ISETP.NE.AND P0, PT, R14, 0x1, PT ;  /* 0x000000010e00780c */ /* 0x000fe20003f05270 */
[----:B------:R-:W-:Y:S01]  /*0540*/  IMAD.MOV.U32 R13, RZ, RZ, RZ ;  /* 0x000000ffff0d7224 */ /* 0x000fe200078e00ff */
[----:B------:R-:W-:-:S11]  /*0550*/  CS2R R2, SRZ ;  /* 0x0000000000027805 */ /* 0x000fd6000001ff00 */
[----:B------:R-:W-:Y:S05]  /*0560*/  @!P0 BRA `(.L_x_84) ;  /* 0x0000000400dc8947 */ /* 0x000fea0003800000 */
[----:B------:R-:W0:Y:S01]  /*0570*/  LDCU.64 UR4, c[0x0][0x390] ;  /* 0x00007200ff0477ac */ /* 0x000e220008000a00 */
[----:B------:R-:W-:Y:S01]  /*0580*/  IADD3 R18, P0, PT, R4, 0x4, RZ ;  /* 0x0000000404127810 */ /* 0x000fe20007f1e0ff */
[----:B------:R-:W-:Y:S01]  /*0590*/  IMAD.MOV.U32 R13, RZ, RZ, RZ ;  /* 0x000000ffff0d7224 */ /* 0x000fe200078e00ff */
[----:B------:R-:W-:Y:S01]  /*05a0*/  LOP3.LUT R14, R14, 0x7ffffffe, RZ, 0xc0, !PT ;  /* 0x7ffffffe0e0e7812 */ /* 0x000fe200078ec0ff */
[----:B------:R-:W1:Y:S02]  /*05b0*/  LDCU.64 UR6, c[0x0][0x388] ;  /* 0x00007100ff0677ac */ /* 0x000e640008000a00 */
[----:B------:R-:W-:Y:S02]  /*05c0*/  IMAD.X R21, RZ, RZ, R5, P0 ;  /* 0x000000ffff157224 */ /* 0x000fe400000e0605 */
[----:B------:R-:W-:Y:S01]  /*05d0*/  IMAD.MOV R15, RZ, RZ, -R14 ;  /* 0x000000ffff0f7224 */ /* 0x000fe200078e0a0e */
[C---:B0-----:R-:W-:Y:S02]  /*05e0*/  IADD3 R20, P1, PT, R18.reuse, UR4, RZ ;  /* 0x0000000412147c10 */ /* 0x041fe4000ff3e0ff */
[----:B-1----:R-:W-:-:S02]  /*05f0*/  IADD3 R18, P0, PT, R18, UR6, RZ ;  /* 0x0000000612127c10 */ /* 0x002fc4000ff1e0ff */
[C---:B------:R-:W-:Y:S02]  /*0600*/  IADD3.X R23, PT, PT, R21.reuse, UR5, RZ, P1, !PT ;  /* 0x0000000515177c10 */ /* 0x040fe40008ffe4ff */
[----:B------:R-:W-:-:S09]  /*0610*/  IADD3.X R21, PT, PT, R21, UR7, RZ, P0, !PT ;  /* 0x0000000715157c10 */ /* 0x000fd200087fe4ff */
.L_x_91:
[----:B------:R-:W0:Y:S01]  /*0620*/  SHFL.BFLY PT, R25, R0, 0x10, 0x1f ;  /* 0x0e001f0000197f89 */ /* 0x000e2200000e0000 */
[----:B------:R-:W-:Y:S01]  /*0630*/  VIADD R15, R15, 0x2 ;  /* 0x000000020f0f7836 */ /* 0x000fe20000000000 */
[----:B------:R-:W-:Y:S01]  /*0640*/  BSSY.RECONVERGENT B0, `(.L_x_85) ;  /* 0x0000010000007945 */ /* 0x000fe20003800200 */
[----:B------:R-:W-:Y:S01]  /*0650*/  IMAD.MOV.U32 R8, RZ, RZ, R20 ;  /* 0x000000ffff087224 */ /* 0x000fe200078e0014 */
[----:B------:R1:W2:Y:S01]  /*0660*/  SHFL.BFLY PT, R19, R12, 0x10, 0x1f ;  /* 0x0e001f000c137f89 */ /* 0x0002a200000e0000 */
[----:B------:R-:W-:Y:S01]  /*0670*/  IMAD.MOV.U32 R9, RZ, RZ, R23 ;  /* 0x000000ffff097224 */ /* 0x000fe200078e0017 */
[----:B------:R-:W-:Y:S01]  /*0680*/  ISETP.NE.AND P1, PT, R15, RZ, PT ;  /* 0x000000ff0f00720c */ /* 0x000fe20003f25270 */
[----:B------:R-:W-:Y:S02]  /*0690*/  IMAD.MOV.U32 R2, RZ, RZ, R18 ;  /* 0x000000ffff027224 */ /* 0x000fe400078e0012 */
[----:B------:R-:W-:Y:S01]  /*06a0*/  IMAD.MOV.U32 R3, RZ, RZ, R21 ;  /* 0x000000ffff037224 */ /* 0x000fe200078e0015 */
[----:B0-----:R-:W-:-:S13]  /*06b0*/  FSETP.GEU.AND P0, PT, R0, R25, PT ;  /* 0x000000190000720b */ /* 0x001fda0003f0e000 */
[----:B-12---:R-:W-:Y:S05]  /*06c0*/  @!P0 BRA `(.L_x_86) ;  /* 0x0000000000148947 */ /* 0x006fea0003800000 */
[----:B------:R-:W-:Y:S01]  /*06d0*/  ISETP.GE.AND P0, PT, R19, R12, PT ;  /* 0x0000000c1300720c */ /* 0x000fe20003f06270 */
[----:B------:R-:W-:Y:S02]  /*06e0*/  IMAD.MOV.U32 R16, RZ, RZ, R0 ;  /* 0x000000ffff107224 */ /* 0x000fe400078e0000 */
[----:B------:R-:W-:Y:S01]  /*06f0*/  IMAD.MOV.U32 R17, RZ, RZ, R12 ;  /* 0x000000ffff117224 */ /* 0x000fe200078e000c */
[----:B------:R-:W-:-:S13]  /*0700*/  FSETP.NEU.OR P0, PT, R0, R25, P0 ;  /* 0x000000190000720b */ /* 0x000fda000070d400 */
[----:B------:R-:W-:Y:S05]  /*0710*/  @P0 BRA `(.L_x_87) ;  /* 0x0000000000080947 */ /* 0x000fea0003800000 */
.L_x_86:
[----:B------:R-:W-:Y:S02]  /*0720*/  IMAD.MOV.U32 R16, RZ, RZ, R25 ;  /* 0x000000ffff107224 */ /* 0x000fe400078e0019 */
[----:B------:R-:W-:-:S07]  /*0730*/  IMAD.MOV.U32 R17, RZ, RZ, R19 ;  /* 0x000000ffff117224 */ /* 0x000fce00078e0013 */
.L_x_87:
[----:B------:R-:W-:Y:S05]  /*0740*/  BSYNC.RECONVERGENT B0 ;  /* 0x0000000000007941 */ /* 0x000fea0003800200 */
.L_x_85:
[----:B------:R-:W0:Y:S01]  /*0750*/  SHFL.BFLY PT, R18, R17, 0x8, 0x1f ;  /* 0x0d001f0011127f89 */ /* 0x000e2200000e0000 */
[----:B------:R-:W-:Y:S03]  /*0760*/  BSSY.RECONVERGENT B0, `(.L_x_88) ;  /* 0x000002e000007945 */ /* 0x000fe60003800200 */
[----:B------:R-:W1:Y:S01]  /*0770*/  SHFL.BFLY PT, R19, R16, 0x8, 0x1f ;  /* 0x0d001f0010137f89 */ /* 0x000e6200000e0000 */
[----:B0-----:R-:W-:-:S04]  /*0780*/  ISETP.GE.AND P0, PT, R18, R17, PT ;  /* 0x000000111200720c */ /* 0x001fc80003f06270 */
[----:B-1----:R-:W-:-:S04]  /*0790*/  FSETP.NEU.OR P0, PT, R16, R19, P0 ;  /* 0x000000131000720b */ /* 0x002fc8000070d400 */
[----:B------:R-:W-:-:S13]  /*07a0*/  FSETP.GEU.AND P0, PT, R16, R19, P0 ;  /* 0x000000131000720b */ /* 0x000fda000070e000 */
[----:B------:R-:W-:Y:S02]  /*07b0*/  @!P0 IMAD.MOV.U32 R17, RZ, RZ, R18 ;  /* 0x000000ffff118224 */ /* 0x000fe400078e0012 */
[----:B------:R-:W-:-:S03]  /*07c0*/  @!P0 IMAD.MOV.U32 R16, RZ, RZ, R19 ;  /* 0x000000ffff108224 */ /* 0x000fc600078e0013 */
[----:B------:R-:W0:Y:S04]  /*07d0*/  SHFL.BFLY PT, R18, R17, 0x4, 0x1f ;  /* 0x0c801f0011127f89 */ /* 0x000e2800000e0000 */
[----:B------:R-:W1:Y:S01]  /*07e0*/  SHFL.BFLY PT, R19, R16, 0x4, 0x1f ;  /* 0x0c801f0010137f89 */ /* 0x000e6200000e0000 */
[----:B0-----:R-:W-:-:S04]  /*07f0*/  ISETP.GE.AND P0, PT, R18, R17, PT ;  /* 0x000000111200720c */ /* 0x001fc80003f06270 */
[----:B-1----:R-:W-:-:S04]  /*0800*/  FSETP.NEU.OR P0, PT, R16, R19, P0 ;  /* 0x000000131000720b */ /* 0x002fc8000070d400 */
[----:B------:R-:W-:-:S13]  /*0810*/  FSETP.GEU.AND P0, PT, R16, R19, P0 ;  /* 0x000000131000720b */ /* 0x000fda000070e000 */
[----:B------:R-:W-:Y:S01]  /*0820*/  @!P0 MOV R17, R18 ;  /* 0x0000001200118202 */ /* 0x000fe20000000f00 */
[----:B------:R-:W-:-:S04]  /*0830*/  @!P0 IMAD.MOV.U32 R16, RZ, RZ, R19 ;  /* 0x000000ffff108224 */ /* 0x000fc800078e0013 */
[----:B------:R-:W0:Y:S04]  /*0840*/  SHFL.BFLY PT, R18, R17, 0x2, 0x1f ;  /* 0x0c401f0011127f89 */ /* 0x000e2800000e0000 */
        /* <DEDUP_REMOVED lines=11> */
[----:B------:R-:W-:Y:S02]  /*0900*/  @!P0 IMAD.MOV.U32 R17, RZ, RZ, R18 ;  /* 0x000000ffff118224 */ /* 0x000fe400078e0012 */
[----:B------:R-:W-:-:S03]  /*0910*/  @!P0 IMAD.MOV.U32 R16, RZ, RZ, R21 ;  /* 0x000000ffff108224 */ /* 0x000fc600078e0015 */
[----:B------:R-:W0:Y:S02]  /*0920*/  SHFL.IDX PT, R19, R17, RZ, 0x1f ;  /* 0x00001fff11137589 */ /* 0x000e2400000e0000 */
[----:B0-----:R-:W-:Y:S02]  /*0930*/  ISETP.NE.AND P2, PT, R12, R19, PT ;  /* 0x000000130c00720c */ /* 0x001fe40003f45270 */
[----:B------:R-:W-:Y:S02]  /*0940*/  SHFL.BFLY PT, R19, R12, 0x10, 0x1f ;  /* 0x0e001f000c137f89 */ /* 0x000fe400000e0000 */
[----:B------:R-:W-:Y:S02]  /*0950*/  FSEL R0, R0, -3.40282346638528859812e+38, P2 ;  /* 0xff7fffff00007808 */ /* 0x000fe40001000000 */
[----:B------:R-:W-:-:S03]  /*0960*/  ISETP.NE.AND P2, PT, R12, RZ, PT ;  /* 0x000000ff0c00720c */ /* 0x000fc60003f45270 */
[----:B------:R-:W0:Y:S10]  /*0970*/  SHFL.BFLY PT, R23, R0, 0x10, 0x1f ;  /* 0x0e001f0000177f89 */ /* 0x000e3400000e0000 */
[----:B------:R1:W-:Y:S01]  /*0980*/  @!P2 STG.E desc[UR8][R2.64+-0x4], R16 ;  /* 0xfffffc100200a986 */ /* 0x0003e2000c101908 */
[----:B------:R-:W-:-:S03]  /*0990*/  @!P2 FADD R13, R13, R16 ;  /* 0x000000100d0da221 */ /* 0x000fc60000000000 */
[----:B------:R1:W-:Y:S01]  /*09a0*/  @!P2 STG.E desc[UR8][R8.64+-0x4], R17 ;  /* 0xfffffc110800a986 */ /* 0x0003e2000c101908 */
[----:B0-----:R-:W-:-:S13]  /*09b0*/  FSETP.GEU.AND P0, PT, R0, R23, PT ;  /* 0x000000170000720b */ /* 0x001fda0003f0e000 */
[----:B-1----:R-:W-:Y:S05]  /*09c0*/  @!P0 BRA `(.L_x_89) ;  /* 0x0000000000148947 */ /* 0x002fea0003800000 */
[----:B------:R-:W-:Y:S01]  /*09d0*/  ISETP.GE.AND P0, PT, R19, R12, PT ;  /* 0x0000000c1300720c */ /* 0x000fe20003f06270 */
[----:B------:R-:W-:Y:S02]  /*09e0*/  IMAD.MOV.U32 R16, RZ, RZ, R0 ;  /* 0x000000ffff107224 */ /* 0x000fe400078e0000 */
[----:B------:R-:W-:Y:S01]  /*09f0*/  IMAD.MOV.U32 R17, RZ, RZ, R12 ;  /* 0x000000ffff117224 */ /* 0x000fe200078e000c */
[----:B------:R-:W-:-:S13]  /*0a00*/  FSETP.NEU.OR P0, PT, R0, R23, P0 ;  /* 0x000000170000720b */ /* 0x000fda000070d400 */
[----:B------:R-:W-:Y:S05]  /*0a10*/  @P0 BRA `(.L_x_90) ;  /* 0x0000000000080947 */ /* 0x000fea0003800000 */
.L_x_89:
[----:B------:R-:W-:Y:S02]  /*0a20*/  IMAD.MOV.U32 R16, RZ, RZ, R23 ;  /* 0x000000ffff107224 */ /* 0x000fe400078e0017 */
[----:B------:R-:W-:-:S07]  /*0a30*/  IMAD.MOV.U32 R17, RZ, RZ, R19 ;  /* 0x000000ffff117224 */ /* 0x000fce00078e0013 */
.L_x_90:
[----:B------:R-:W-:Y:S05]  /*0a40*/  BSYNC.RECONVERGENT B0 ;  /* 0x0000000000007941 */ /* 0x000fea0003800200 */
.L_x_88:
[----:B------:R-:W0:Y:S01]  /*0a50*/  SHFL.BFLY PT, R18, R17, 0x8, 0x1f ;  /* 0x0d001f0011127f89 */ /* 0x000e2200000e0000 */
[----:B------:R-:W-:-:S03]  /*0a60*/  IADD3 R20, P3, PT, R8, 0x8, RZ ;  /* 0x0000000808147810 */ /* 0x000fc60007f7e0ff */
[----:B------:R-:W1:Y:S02]  /*0a70*/  SHFL.BFLY PT, R19, R16, 0x8, 0x1f ;  /* 0x0d001f0010137f89 */ /* 0x000e6400000e0000 */
[----:B------:R-:W-:Y:S01]  /*0a80*/  IMAD.X R23, RZ, RZ, R9, P3 ;  /* 0x000000ffff177224 */ /* 0x000fe200018e0609 */
        /* <DEDUP_REMOVED lines=24> */
[----:B------:R-:W-:Y:S01]  /*0c10*/  @!P0 IMAD.MOV.U32 R17, RZ, RZ, R18 ;  /* 0x000000ffff118224 */ /* 0x000fe200078e0012 */
[----:B------:R-:W-:Y:S01]  /*0c20*/  IADD3 R18, P4, PT, R2, 0x8, RZ ;  /* 0x0000000802127810 */ /* 0x000fe20007f9e0ff */
[----:B------:R-:W-:-:S03]  /*0c30*/  @!P0 IMAD.MOV.U32 R16, RZ, RZ, R21 ;  /* 0x000000ffff108224 */ /* 0x000fc600078e0015 */
[----:B------:R-:W0:Y:S01]  /*0c40*/  SHFL.IDX PT, R19, R17, RZ, 0x1f ;  /* 0x00001fff11137589 */ /* 0x000e2200000e0000 */
[----:B------:R-:W-:Y:S01]  /*0c50*/  IADD3.X R21, PT, PT, RZ, R3, RZ, P4, !PT ;  /* 0x00000003ff157210 */ /* 0x000fe200027fe4ff */
[----:B------:R-:W-:Y:S02]  /*0c60*/  @!P2 FADD R13, R13, R16 ;  /* 0x000000100d0da221 */ /* 0x000fe40000000000 */
[----:B------:R1:W-:Y:S04]  /*0c70*/  @!P2 STG.E desc[UR8][R2.64], R16 ;  /* 0x000000100200a986 */ /* 0x0003e8000c101908 */
[----:B------:R1:W-:Y:S01]  /*0c80*/  @!P2 STG.E desc[UR8][R8.64], R17 ;  /* 0x000000110800a986 */ /* 0x0003e2000c101908 */
[----:B0-----:R-:W-:-:S04]  /*0c90*/  ISETP.NE.AND P0, PT, R12, R19, PT ;  /* 0x000000130c00720c */ /* 0x001fc80003f05270 */
[----:B------:R-:W-:Y:S01]  /*0ca0*/  FSEL R0, R0, -3.40282346638528859812e+38, P0 ;  /* 0xff7fffff00007808 */ /* 0x000fe20000000000 */
[----:B-1----:R-:W-:Y:S08]  /*0cb0*/  @P1 BRA `(.L_x_91) ;  /* 0xfffffff800581947 */ /* 0x002ff0000383ffff */
[----:B------:R-:W-:Y:S02]  /*0cc0*/  IMAD.MOV.U32 R2, RZ, RZ, R14 ;  /* 0x000000ffff027224 */ /* 0x000fe400078e000e */
[----:B------:R-:W-:-:S07]  /*0cd0*/  IMAD.MOV.U32 R3, RZ, RZ, RZ ;  /* 0x000000ffff037224 */ /* 0x000fce00078e00ff */
.L_x_84:
[----:B------:R-:W0:Y:S02]  /*0ce0*/  LDC R14, c[0x0][0x3a0] ;  /* 0x0000e800ff0e7b82 */ /* 0x000e240000000800 */
[----:B0-----:R-:W-:-:S04]  /*0cf0*/  LOP3.LUT R8, R14, 0x1, RZ, 0xc0, !PT ;  /* 0x000000010e087812 */ /* 0x001fc800078ec0ff */
[----:B------:R-:W-:-:S13]  /*0d00*/  ISETP.NE.U32.AND P0, PT, R8, 0x1, PT ;  /* 0x000000010800780c */ /* 0x000fda0003f05070 */
[----:B------:R-:W-:Y:S05]  /*0d10*/  @P0 BRA `(.L_x_83) ;  /* 0x0000000000d80947 */ /* 0x000fea0003800000 */
[----:B------:R-:W0:Y:S01]  /*0d20*/  SHFL.BFLY PT, R17, R0, 0x10, 0x1f ;  /* 0x0e001f0000117f89 */ /* 0x000e2200000e0000 */
[----:B------:R-:W-:Y:S03]  /*0d30*/  BSSY.RECONVERGENT B0, `(.L_x_92) ;  /* 0x000000a000007945 */ /* 0x000fe60003800200 */
[----:B------:R1:W2:Y:S01]  /*0d40*/  SHFL.BFLY PT, R9, R12, 0x10, 0x1f ;  /* 0x0e001f000c097f89 */ /* 0x0002a200000e0000 */
[----:B0-----:R-:W-:-:S13]  /*0d50*/  FSETP.GEU.AND P0, PT, R0, R17, PT ;  /* 0x000000110000720b */ /* 0x001fda0003f0e000 */
[----:B-12---:R-:W-:Y:S05]  /*0d60*/  @!P0 BRA `(.L_x_93) ;  /* 0x0000000000108947 */ /* 0x006fea0003800000 */
[----:B------:R-:W-:Y:S01]  /*0d70*/  ISETP.GE.AND P0, PT, R9, R12, PT ;  /* 0x0000000c0900720c */ /* 0x000fe20003f06270 */
[----:B------:R-:W-:-:S03]  /*0d80*/  IMAD.MOV.U32 R15, RZ, RZ, R12 ;  /* 0x000000ffff0f7224 */ /* 0x000fc600078e000c */
[----:B------:R-:W-:-:S13]  /*0d90*/  FSETP.NEU.OR P0, PT, R0, R17, P0 ;  /* 0x000000110000720b */ /* 0x000fda000070d400 */
[----:B------:R-:W-:Y:S05]  /*0da0*/  @P0 BRA `(.L_x_94) ;  /* 0x0000000000080947 */ /* 0x000fea0003800000 */
.L_x_93:
[----:B------:R-:W-:Y:S02]  /*0db0*/  IMAD.MOV.U32 R0, RZ, RZ, R17 ;  /* 0x000000ffff007224 */ /* 0x000fe400078e0011 */
[----:B------:R-:W-:-:S07]  /*0dc0*/  IMAD.MOV.U32 R15, RZ, RZ, R9 ;  /* 0x000000ffff0f7224 */ /* 0x000fce00078e0009 */
.L_x_94:
[----:B------:R-:W-:Y:S05]  /*0dd0*/  BSYNC.RECONVERGENT B0 ;  /* 0x0000000000007941 */ /* 0x000fea0003800200 */
.L_x_92:
[----:B------:R-:W0:Y:S01]  /*0de0*/  SHFL.BFLY PT, R8, R15, 0x8, 0x1f ;  /* 0x0d001f000f087f89 */ /* 0x000e2200000e0000 */
[----:B------:R-:W-:Y:S01]  /*0df0*/  ISETP.NE.AND P1, PT, R12, RZ, PT ;  /* 0x000000ff0c00720c */ /* 0x000fe20003f25270 */
[----:B------:R-:W-:Y:S02]  /*0e00*/  BSSY.RECONVERGENT B0, `(.L_x_83) ;  /* 0x0000027000007945 */ /* 0x000fe40003800200 */
        /* <DEDUP_REMOVED lines=26> */
[----:B------:R-:W-:Y:S01]  /*0fb0*/  @!P0 IMAD.MOV.U32 R15, RZ, RZ, R8 ;  /* 0x000000ffff0f8224 */ /* 0x000fe200078e0008 */
[----:B------:R-:W-:Y:S06]  /*0fc0*/  @P1 BRA `(.L_x_95) ;  /* 0x0000000000281947 */ /* 0x000fec0003800000 */
[----:B------:R-:W0:Y:S01]  /*0fd0*/  LDCU.64 UR4, c[0x0][0x390] ;  /* 0x00007200ff0477ac */ /* 0x000e220008000a00 */
[----:B------:R-:W-:Y:S01]  /*0fe0*/  IADD3 R11, P1, PT, R11, R2, RZ ;  /* 0x000000020b0b7210 */ /* 0x000fe20007f3e0ff */
[----:B------:R-:W-:Y:S01]  /*0ff0*/  FADD R13, R13, R0 ;  /* 0x000000000d0d7221 */ /* 0x000fe20000000000 */
[----:B------:R-:W-:-:S03]  /*1000*/  LEA R8, P0, R2, R6, 0x2 ;  /* 0x0000000602087211 */ /* 0x000fc600078010ff */
[--C-:B------:R-:W-:Y:S01]  /*1010*/  IMAD.X R16, R10, 0x1, R3.reuse, P1 ;  /* 0x000000010a107824 */ /* 0x100fe200008e0603 */
[----:B------:R-:W-:-:S05]  /*1020*/  LEA.HI.X R9, R2, R7, R3, 0x2, P0 ;  /* 0x0000000702097211 */ /* 0x000fca00000f1403 */
[----:B------:R1:W-:Y:S01]  /*1030*/  STG.E desc[UR8][R8.64], R0 ;  /* 0x0000000008007986 */ /* 0x0003e2000c101908 */
[----:B0-----:R-:W-:-:S04]  /*1040*/  LEA R10, P1, R11, UR4, 0x2 ;  /* 0x000000040b0a7c11 */ /* 0x001fc8000f8210ff */
[----:B------:R-:W-:-:S05]  /*1050*/  LEA.HI.X R11, R11, UR5, R16, 0x2, P1 ;  /* 0x000000050b0b7c11 */ /* 0x000fca00088f1410 */
[----:B------:R1:W-:Y:S04]  /*1060*/  STG.E desc[UR8][R10.64], R15 ;  /* 0x0000000f0a007986 */ /* 0x0003e8000c101908 */
.L_x_95:
[----:B------:R-:W-:Y:S05]  /*1070*/  BSYNC.RECONVERGENT B0 ;  /* 0x0000000000007941 */ /* 0x000fea0003800200 */
.L_x_83:
[----:B------:R-:W0:Y:S02]  /*1080*/  LDCU UR4, c[0x0][0x3a4] ;  /* 0x00007480ff0477ac */ /* 0x000e240008000800 */
[----:B0-----:R-:W-:-:S04]  /*1090*/  ISETP.NE.AND P0, PT, RZ, UR4, PT ;  /* 0x00000004ff007c0c */ /* 0x001fc8000bf05270 */
[----:B------:R-:W-:-:S13]  /*10a0*/  ISETP.NE.OR P0, PT, R12, RZ, !P0 ;  /* 0x000000ff0c00720c */ /* 0x000fda0004705670 */
[----:B------:R-:W-:Y:S05]  /*10b0*/  @P0 EXIT ;  /* 0x000000000000094d */ /* 0x000fea0003800000 */
[C---:B-1----:R-:W-:Y:S01]  /*10c0*/  VIADD R0, R13.reuse, 0x1800000 ;  /* 0x018000000d007836 */ /* 0x042fe20000000000 */
[----:B------:R-:W-:Y:S01]  /*10d0*/  BSSY.RECONVERGENT B0, `(.L_x_96) ;  /* 0x000000f000007945 */ /* 0x000fe20003800200 */
[----:B------:R-:W-:Y:S02]  /*10e0*/  ISETP.GE.AND P3, PT, R14, 0x1, PT ;  /* 0x000000010e00780c */ /* 0x000fe40003f66270 */
[----:B------:R-:W-:Y:S02]  /*10f0*/  FSETP.GT.AND P4, PT, R13, RZ, PT ;  /* 0x000000ff0d00720b */ /* 0x000fe40003f84000 */
[----:B------:R-:W-:-:S04]  /*1100*/  LOP3.LUT R0, R0, 0x7f800000, RZ, 0xc0, !PT ;  /* 0x7f80000000007812 */ /* 0x000fc800078ec0ff */
[----:B------:R-:W-:-:S13]  /*1110*/  ISETP.GT.U32.AND P0, PT, R0, 0x1ffffff, PT ;  /* 0x01ffffff0000780c */ /* 0x000fda0003f04070 */
[----:B------:R-:W-:Y:S05]  /*1120*/  @P0 BRA `(.L_x_97) ;  /* 0x0000000000140947 */ /* 0x000fea0003800000 */
[----:B------:R-:W-:Y:S01]  /*1130*/  IMAD.MOV.U32 R0, RZ, RZ, R13 ;  /* 0x000000ffff007224 */ /* 0x000fe200078e000d */
[----:B------:R-:W-:-:S07]  /*1140*/  MOV R8, 0x1160 ;  /* 0x0000116000087802 */ /* 0x000fce0000000f00 */
[----:B------:R-:W-:Y:S05]  /*1150*/  CALL.REL.NOINC `($__internal_1_$__cuda_sm20_rcp_rn_f32_slowpath) ;  /* 0x0000000800447944 */ /* 0x000fea0003c00000 */
[----:B------:R-:W-:Y:S01]  /*1160*/  IMAD.MOV.U32 R0, RZ, RZ, R3 ;  /* 0x000000ffff007224 */ /* 0x000fe200078e0003 */
[----:B------:R-:W-:Y:S06]  /*1170*/  BRA `(.L_x_98) ;  /* 0x0000000000107947 */ /* 0x000fec0003800000 */
.L_x_97:
[----:B------:R-:W0:Y:S02]  /*1180*/  MUFU.RCP R0, R13 ;  /* 0x0000000d00007308 */ /* 0x000e240000001000 */
[----:B0-----:R-:W-:-:S04]  /*1190*/  FFMA R2, R0, R13, -1 ;  /* 0xbf80000000027423 */ /* 0x001fc8000000000d */
[----:B------:R-:W-:-:S04]  /*11a0*/  FADD.FTZ R3, -R2, -RZ ;  /* 0x800000ff02037221 */ /* 0x000fc80000010100 */
[----:B------:R-:W-:-:S07]  /*11b0*/  FFMA R0, R0, R3, R0 ;  /* 0x0000000300007223 */ /* 0x000fce0000000000 */
.L_x_98:
[----:B------:R-:W-:Y:S05]  /*11c0*/  BSYNC.RECONVERGENT B0 ;  /* 0x0000000000007941 */ /* 0x000fea0003800200 */
.L_x_96:
[----:B------:R-:W-:Y:S05]  /*11d0*/  @!P3 EXIT ;  /* 0x000000000000b94d */ /* 0x000fea0003800000 */
[----:B------:R-:W0:Y:S01]  /*11e0*/  LDCU UR4, c[0x0][0x3a0] ;  /* 0x00007400ff0477ac */ /* 0x000e220008000800 */
[----:B------:R-:W-:Y:S01]  /*11f0*/  FSEL R0, R0, 1, P4 ;  /* 0x3f80000000007808 */ /* 0x000fe20002000000 */
[----:B------:R-:W-:Y:S01]  /*1200*/  IMAD.MOV.U32 R9, RZ, RZ, RZ ;  /* 0x000000ffff097224 */ /* 0x000fe200078e00ff */
[----:B0-----:R-:W-:Y:S02]  /*1210*/  UISETP.GE.U32.AND UP0, UPT, UR4, 0x10, UPT ;  /* 0x000000100400788c */ /* 0x001fe4000bf06070 */
[----:B------:R-:W-:-:S06]  /*1220*/  ULOP3.LUT UR5, UR4, 0xf, URZ, 0xc0, !UPT ;  /* 0x0000000f04057892 */ /* 0x000fcc000f8ec0ff */
[----:B------:R-:W-:Y:S01]  /*1230*/  ISETP.NE.AND P0, PT, RZ, UR5, PT ;  /* 0x00000005ff007c0c */ /* 0x000fe2000bf05270 */
[----:B------:R-:W-:-:S12]  /*1240*/  BRA.U !UP0, `(.L_x_99) ;  /* 0x0000000108fc7547 */ /* 0x000fd8000b800000 */
[----:B------:R-:W0:Y:S01]  /*1250*/  LDCU.64 UR10, c[0x0][0x388] ;  /* 0x00007100ff0a77ac */ /* 0x000e220008000a00 */
[----:B------:R-:W-:-:S04]  /*1260*/  ULOP3.LUT UR6, UR4, 0x7ffffff0, URZ, 0xc0, !UPT ;  /* 0x7ffffff004067892 */ /* 0x000fc8000f8ec0ff */
[----:B------:R-:W-:Y:S02]  /*1270*/  UIADD3 UR7, UPT, UPT, -UR6, URZ, URZ ;  /* 0x000000ff06077290 */ /* 0x000fe4000fffe1ff */
[----:B------:R-:W-:Y:S02]  /*1280*/  MOV R9, UR6 ;  /* 0x0000000600097c02 */ /* 0x000fe40008000f00 */
[----:B0-----:R-:W-:-:S04]  /*1290*/  IADD3 R6, P2, PT, R4, UR10, RZ ;  /* 0x0000000a04067c10 */ /* 0x001fc8000ff5e0ff */
[----:B------:R-:W-:Y:S02]  /*12a0*/  IADD3 R8, P1, PT, R6, 0x20, RZ ;  /* 0x0000002006087810 */ /* 0x000fe40007f3e0ff */
[----:B------:R-:W-:-:S05]  /*12b0*/  IADD3.X R7, PT, PT, R5, UR11, RZ, P2, !PT ;  /* 0x0000000b05077c10 */ /* 0x000fca00097fe4ff */
[----:B------:R-:W-:-:S07]  /*12c0*/  IMAD.X R21, RZ, RZ, R7, P1 ;  /* 0x000000ffff157224 */ /* 0x000fce00008e0607 */
.L_x_100:
[----:B------:R-:W-:Y:S02]  /*12d0*/  IMAD.MOV.U32 R2, RZ, RZ, R8 ;  /* 0x000000ffff027224 */ /* 0x000fe400078e0008 */
        /* <DEDUP_REMOVED lines=17> */
[----:B------:R-:W-:-:S04]  /*13f0*/  UIADD3 UR7, UPT, UPT, UR7, 0x10, URZ ;  /* 0x0000001007077890 */ /* 0x000fc8000fffe0ff */
[----:B------:R-:W-:Y:S01]  /*1400*/  UISETP.NE.AND UP0, UPT, UR7, URZ, UPT ;  /* 0x000000ff0700728c */ /* 0x000fe2000bf05270 */
[C---:B--2---:R-:W-:Y:S01]  /*1410*/  FMUL R10, R0.reuse, R10 ;  /* 0x0000000a000a7220 */ /* 0x044fe20000400000 */
[C---:B---3--:R-:W-:Y:S01]  /*1420*/  FMUL R12, R0.reuse, R12 ;  /* 0x0000000c000c7220 */ /* 0x048fe20000400000 */
[C---:B----4-:R-:W-:Y:S01]  /*1430*/  FMUL R14, R0.reuse, R14 ;  /* 0x0000000e000e7220 */ /* 0x050fe20000400000 */
[C---:B-----5:R-:W-:Y:S01]  /*1440*/  FMUL R16, R0.reuse, R16 ;  /* 0x0000001000107220 */ /* 0x060fe20000400000 */
[C---:B------:R-:W-:Y:S01]  /*1450*/  FMUL R18, R0.reuse, R18 ;  /* 0x0000001200127220 */ /* 0x040fe20000400000 */
        /* <DEDUP_REMOVED lines=23> */
[C---:B------:R-:W-:Y:S01]  /*15d0*/  FMUL R8, R0.reuse, R8 ;  /* 0x0000000800087220 */ /* 0x040fe20000400000 */
[----:B------:R-:W-:-:S04]  /*15e0*/  FMUL R21, R0, R21 ;  /* 0x0000001500157220 */ /* 0x000fc80000400000 */
[----:B------:R0:W-:Y:S04]  /*15f0*/  STG.E desc[UR8][R2.64+-0x20], R8 ;  /* 0xffffe00802007986 */ /* 0x0001e8000c101908 */
[----:B------:R1:W-:Y:S01]  /*1600*/  STG.E desc[UR8][R2.64+-0x4], R21 ;  /* 0xfffffc1502007986 */ /* 0x0003e2000c101908 */
[----:B0-----:R-:W-:-:S05]  /*1610*/  IADD3 R8, P1, PT, R2, 0x40, RZ ;  /* 0x0000004002087810 */ /* 0x001fca0007f3e0ff */
[----:B-1----:R-:W-:Y:S01]  /*1620*/  IMAD.X R21, RZ, RZ, R3, P1 ;  /* 0x000000ffff157224 */ /* 0x002fe200008e0603 */
[----:B------:R-:W-:Y:S07]  /*1630*/  BRA.U UP0, `(.L_x_100) ;  /* 0xfffffffd00247547 */ /* 0x000fee000b83ffff */
.L_x_99:
[----:B------:R-:W-:Y:S05]  /*1640*/  @!P0 EXIT ;  /* 0x000000000000894d */ /* 0x000fea0003800000 */
[----:B------:R-:W-:Y:S02]  /*1650*/  UISETP.GE.U32.AND UP0, UPT, UR5, 0x8, UPT ;  /* 0x000000080500788c */ /* 0x000fe4000bf06070 */
[----:B------:R-:W-:-:S06]  /*1660*/  ULOP3.LUT UR6, UR4, 0x7, URZ, 0xc0, !UPT ;  /* 0x0000000704067892 */ /* 0x000fcc000f8ec0ff */
[----:B------:R-:W-:Y:S01]  /*1670*/  ISETP.NE.AND P0, PT, RZ, UR6, PT ;  /* 0x00000006ff007c0c */ /* 0x000fe2000bf05270 */
[----:B------:R-:W-:-:S12]  /*1680*/  BRA.U !UP0, `(.L_x_101) ;  /* 0x0000000108687547 */ /* 0x000fd8000b800000 */
[----:B------:R-:W-:-:S05]  /*1690*/  IMAD.WIDE.U32 R2, R9, 0x4, R6 ;  /* 0x0000000409027825 */ /* 0x000fca00078e0006 */
[----:B------:R-:W2:Y:S04]  /*16a0*/  LDG.E R11, desc[UR8][R2.64] ;  /* 0x00000008020b7981 */ /* 0x000ea8000c1e1900 */
        /* <DEDUP_REMOVED lines=24> */
.L_x_101:
[----:B------:R-:W-:Y:S05]  /*1830*/  @!P0 EXIT ;  /* 0x000000000000894d */ /* 0x000fea0003800000 */
[----:B------:R-:W-:Y:S02]  /*1840*/  UISETP.GE.U32.AND UP0, UPT, UR6, 0x4, UPT ;  /* 0x000000040600788c */ /* 0x000fe4000bf06070 */
[----:B------:R-:W-:-:S06]  /*1850*/  ULOP3.LUT UR4, UR4, 0x3, URZ, 0xc0, !UPT ;  /* 0x0000000304047892 */ /* 0x000fcc000f8ec0ff */
[----:B------:R-:W-:Y:S01]  /*1860*/  ISETP.NE.AND P0, PT, RZ, UR4, PT ;  /* 0x00000004ff007c0c */ /* 0x000fe2000bf05270 */
[----:B------:R-:W-:-:S12]  /*1870*/  BRA.U !UP0, `(.L_x_102) ;  /* 0x0000000108387547 */ /* 0x000fd8000b800000 */
[----:B------:R-:W-:-:S05]  /*1880*/  IMAD.WIDE.U32 R6, R9, 0x4, R6 ;  /* 0x0000000409067825 */ /* 0x000fca00078e0006 */
[----:B0-----:R-:W2:Y:S04]  /*1890*/  LDG.E R3, desc[UR8][R6.64] ;  /* 0x0000000806037981 */ /* 0x001ea8000c1e1900 */
[----:B------:R-:W3:Y:S04]  /*18a0*/  LDG.E R11, desc[UR8][R6.64+0x4] ;  /* 0x00000408060b7981 */ /* 0x000ee8000c1e1900 */
[----:B------:R-:W4:Y:S04]  /*18b0*/  LDG.E R13, desc[UR8][R6.64+0x8] ;  /* 0x00000808060d7981 */ /* 0x000f28000c1e1900 */
        /* <DEDUP_REMOVED lines=10> */
.L_x_102:
[----:B------:R-:W-:Y:S05]  /*1960*/  @!P0 EXIT ;  /* 0x000000000000894d */ /* 0x000fea0003800000 */
[----:B------:R-:W2:Y:S01]  /*1970*/  LDCU.64 UR6, c[0x0][0x388] ;  /* 0x00007100ff0677ac */ /* 0x000ea20008000a00 */
[----:B------:R-:W-:Y:S01]  /*1980*/  IMAD.WIDE.U32 R4, R9, 0x4, R4 ;  /* 0x0000000409047825 */ /* 0x000fe200078e0004 */
[----:B------:R-:W-:Y:S02]  /*1990*/  UIADD3 UR4, UPT, UPT, -UR4, URZ, URZ ;  /* 0x000000ff04047290 */ /* 0x000fe4000fffe1ff */
[----:B--2---:R-:W-:-:S04]  /*19a0*/  IADD3 R4, P0, PT, R4, UR6, RZ ;  /* 0x0000000604047c10 */ /* 0x004fc8000ff1e0ff */
[----:B-1----:R-:W-:-:S09]  /*19b0*/  IADD3.X R7, PT, PT, R5, UR7, RZ, P0, !PT ;  /* 0x0000000705077c10 */ /* 0x002fd200087fe4ff */
.L_x_103:
[----:B01----:R-:W-:Y:S02]  /*19c0*/  IMAD.MOV.U32 R2, RZ, RZ, R4 ;  /* 0x000000ffff027224 */ /* 0x003fe400078e0004 */
[----:B------:R-:W-:-:S05]  /*19d0*/  IMAD.MOV.U32 R3, RZ, RZ, R7 ;  /* 0x000000ffff037224 */ /* 0x000fca00078e0007 */
[----:B------:R-:W2:Y:S01]  /*19e0*/  LDG.E R5, desc[UR8][R2.64] ;  /* 0x0000000802057981 */ /* 0x000ea2000c1e1900 */
[----:B------:R-:W-:Y:S01]  /*19f0*/  UIADD3 UR4, UPT, UPT, UR4, 0x1, URZ ;  /* 0x0000000104047890 */ /* 0x000fe2000fffe0ff */
[----:B------:R-:W-:-:S03]  /*1a00*/  IADD3 R4, P0, PT, R2, 0x4, RZ ;  /* 0x0000000402047810 */ /* 0x000fc60007f1e0ff */
[----:B------:R-:W-:Y:S02]  /*1a10*/  UISETP.NE.AND UP0, UPT, UR4, URZ, UPT ;  /* 0x000000ff0400728c */ /* 0x000fe4000bf05270 */
[----:B------:R-:W-:Y:S02]  /*1a20*/  IMAD.X R7, RZ, RZ, R3, P0 ;  /* 0x000000ffff077224 */ /* 0x000fe400000e0603 */
[----:B--2---:R-:W-:-:S05]  /*1a30*/  FMUL R5, R0, R5 ;  /* 0x0000000500057220 */ /* 0x004fca0000400000 */
[----:B------:R1:W-:Y:S01]  /*1a40*/  STG.E desc[UR8][R2.64], R5 ;  /* 0x0000000502007986 */ /* 0x0003e2000c101908 */
[----:B------:R-:W-:Y:S05]  /*1a50*/  BRA.U UP0, `(.L_x_103) ;  /* 0xfffffffd00d87547 */ /* 0x000fea000b83ffff */
[----:B------:R-:W-:Y:S05]  /*1a60*/  EXIT ;  /* 0x000000000000794d */ /* 0x000fea0003800000 */
        .weak           $__internal_1_$__cuda_sm20_rcp_rn_f32_slowpath
        .type           $__internal_1_$__cuda_sm20_rcp_rn_f32_slowpath,@function
        .size           $__internal_1_$__cuda_sm20_rcp_rn_f32_slowpath,($__internal_2_$__cuda_sm3x_div_rn_noftz_f32_slowpath - $__internal_1_$__cuda_sm20_rcp_rn_f32_slowpath)
$__internal_1_$__cuda_sm20_rcp_rn_f32_slowpath:
[----:B------:R-:W-:Y:S01]  /*1a70*/  IMAD.SHL.U32 R2, R0, 0x2, RZ ;  /* 0x0000000200027824 */ /* 0x000fe200078e00ff */
[----:B------:R-:W-:Y:S04]  /*1a80*/  BSSY.RECONVERGENT B1, `(.L_x_104) ;  /* 0x0000030000017945 */ /* 0x000fe80003800200 */
[----:B------:R-:W-:-:S04]  /*1a90*/  SHF.R.U32.HI R11, RZ, 0x18, R2 ;  /* 0x00000018ff0b7819 */ /* 0x000fc80000011602 */
[----:B------:R-:W-:-:S13]  /*1aa0*/  ISETP.NE.U32.AND P0, PT, R11, RZ, PT ;  /* 0x000000ff0b00720c */ /* 0x000fda0003f05070 */
[----:B------:R-:W-:Y:S05]  /*1ab0*/  @P0 BRA `(.L_x_105) ;  /* 0x0000000000280947 */ /* 0x000fea0003800000 */
[----:B------:R-:W-:-:S05]  /*1ac0*/  IMAD.SHL.U32 R2, R0, 0x2, RZ ;  /* 0x0000000200027824 */ /* 0x000fca00078e00ff */
        /* <DEDUP_REMOVED lines=9> */
.L_x_105:
        /* <DEDUP_REMOVED lines=26> */
[----:B------:R-:W-:Y:S01]  /*1d00*/  ISETP.GE.AND P0, PT, R2, RZ, PT ;  /* 0x000000ff0200720c */ /* 0x000fe20003f06270 */
[----:B------:R-:W-:-:S05]  /*1d10*/  VIADD R2, R11, 0xffffff04 ;  /* 0xffffff040b027836 */ /* 0x000fca0000000000 */
[----:B------:R-:W-:-:S07]  /*1d20*/  SHF.R.U32.HI R3, RZ, R2, R3 ;  /* 0x00000002ff037219 */ /* 0x000fce0000011603 */
[----:B------:R-:W-:-:S04]  /*1d30*/  @!P0 VIADD R3, R3, 0x1 ;  /* 0x0000000103038836 */ /* 0x000fc80000000000 */
[----:B------:R-:W-:-:S05]  /*1d40*/  @!P1 IMAD.SHL.U32 R3, R3, 0x2, RZ ;  /* 0x0000000203039824 */ /* 0x000fca00078e00ff */
[----:B------:R-:W-:Y:S01]  /*1d50*/  LOP3.LUT R3, R3, 0x80000000, R0, 0xf8, !PT ;  /* 0x8000000003037812 */ /* 0x000fe200078ef800 */
[----:B------:R-:W-:Y:S06]  /*1d60*/  BRA `(.L_x_106) ;  /* 0x0000000000047947 */ /* 0x000fec0003800000 */
.L_x_107:
[----:B------:R0:W1:Y:S02]  /*1d70*/  MUFU.RCP R3, R0 ;  /* 0x0000000000037308 */ /* 0x0000640000001000 */
.L_x_106:
[----:B------:R-:W-:Y:S05]  /*1d80*/  BSYNC.RECONVERGENT B1 ;  /* 0x0000000000017941 */ /* 0x000fea0003800200 */
.L_x_104:
[----:B------:R-:W-:-:S04]  /*1d90*/  HFMA2 R9, -RZ, RZ, 0, 0 ;  /* 0x00000000ff097431 */ /* 0x000fc800000001ff */
[----:B01----:R-:W-:Y:S05]  /*1da0*/  RET.REL.NODEC R8 `(topk_softmax_bf16_warp) ;  /* 0xffffffe008947950 */ /* 0x003fea0003c3ffff */
        .weak           $__internal_2_$__cuda_sm3x_div_rn_noftz_f32_slowpath
        .type           $__internal_2_$__cuda_sm3x_div_rn_noftz_f32_slowpath,@function
        .size           $__internal_2_$__cuda_sm3x_div_rn_noftz_f32_slowpath,(.L_x_204 - $__internal_2_$__cuda_sm3x_div_rn_noftz_f32_slowpath)
$__internal_2_$__cuda_sm3x_div_rn_noftz_f32_slowpath:
[----:B------:R-:W-:Y:S01]  /*1db0*/  SHF.R.U32.HI R9, RZ, 0x17, R14 ;  /* 0x00000017ff097819 */ /* 0x000fe2000001160e */
[----:B------:R-:W-:Y:S01]  /*1dc0*/  BSSY.RECONVERGENT B1, `(.L_x_108) ;  /* 0x0000063000017945 */ /* 0x000fe20003800200 */
[----:B------:R-:W-:Y:S02]  /*1dd0*/  SHF.R.U32.HI R0, RZ, 0x17, R3 ;  /* 0x00000017ff007819 */ /* 0x000fe40000011603 */
[----:B------:R-:W-:Y:S02]  /*1de0*/  LOP3.LUT R9, R9, 0xff, RZ, 0xc0, !PT ;  /* 0x000000ff09097812 */ /* 0x000fe400078ec0ff */
[----:B------:R-:W-:-:S03]  /*1df0*/  LOP3.LUT R16, R0, 0xff, RZ, 0xc0, !PT ;  /* 0x000000ff00107812 */ /* 0x000fc600078ec0ff */
[----:B------:R-:W-:Y:S02]  /*1e00*/  VIADD R15, R9, 0xffffffff ;  /* 0xffffffff090f7836 */ /* 0x000fe40000000000 */
[----:B------:R-:W-:-:S03]  /*1e10*/  VIADD R13, R16, 0xffffffff ;  /* 0xffffffff100d7836 */ /* 0x000fc60000000000 */
[----:B------:R-:W-:-:S04]  /*1e20*/  ISETP.GT.U32.AND P0, PT, R15, 0xfd, PT ;  /* 0x000000fd0f00780c */ /* 0x000fc80003f04070 */
[----:B------:R-:W-:-:S13]  /*1e30*/  ISETP.GT.U32.OR P0, PT, R13, 0xfd, P0 ;  /* 0x000000fd0d00780c */ /* 0x000fda0000704470 */
[----:B------:R-:W-:Y:S01]  /*1e40*/  @!P0 IMAD.MOV.U32 R8, RZ, RZ, RZ ;  /* 0x000000ffff088224 */ /* 0x000fe200078e00ff */
[----:B------:R-:W-:Y:S06]  /*1e50*/  @!P0 BRA `(.L_x_109) ;  /* 0x0000000000608947 */ /* 0x000fec0003800000 */
[----:B------:R-:W-:Y:S01]  /*1e60*/  FSETP.GTU.FTZ.AND P0, PT, |R3|, +INF , PT ;  /* 0x7f8000000300780b */ /* 0x000fe20003f1c200 */
[----:B------:R-:W-:Y:S01]  /*1e70*/  IMAD.MOV.U32 R0, RZ, RZ, R14 ;  /* 0x000000ffff007224 */ /* 0x000fe200078e000e */
[----:B------:R-:W-:-:S04]  /*1e80*/  FSETP.GTU.FTZ.AND P1, PT, |R14|, +INF , PT ;  /* 0x7f8000000e00780b */ /* 0x000fc80003f3c200 */
[----:B------:R-:W-:-:S13]  /*1e90*/  PLOP3.LUT P0, PT, P0, P1, PT, 0xf8, 0x8f ;  /* 0x00000000008f781c */ /* 0x000fda0000703f70 */
[----:B------:R-:W-:Y:S05]  /*1ea0*/  @P0 BRA `(.L_x_110) ;  /* 0x00000004004c0947 */ /* 0x000fea0003800000 */
[----:B------:R-:W-:-:S13]  /*1eb0*/  LOP3.LUT P0, RZ, R14, 0x7fffffff, R3, 0xc8, !PT ;  /* 0x7fffffff0eff7812 */ /* 0x000fda000780c803 */
[----:B------:R-:W-:Y:S05]  /*1ec0*/  @!P0 BRA `(.L_x_111) ;  /* 0x00000004003c8947 */ /* 0x000fea0003800000 */
[C---:B------:R-:W-:Y:S02]  /*1ed0*/  FSETP.NEU.FTZ.AND P1, PT, |R3|.reuse, +INF , PT ;  /* 0x7f8000000300780b */ /* 0x040fe40003f3d200 */
[----:B------:R-:W-:Y:S02]  /*1ee0*/  FSETP.NEU.FTZ.AND P2, PT, |R0|, +INF , PT ;  /* 0x7f8000000000780b */ /* 0x000fe40003f5d200 */
[----:B------:R-:W-:-:S11]  /*1ef0*/  FSETP.NEU.FTZ.AND P0, PT, |R3|, +INF , PT ;  /* 0x7f8000000300780b */ /* 0x000fd60003f1d200 */
[----:B------:R-:W-:Y:S05]  /*1f00*/  @!P2 BRA !P1, `(.L_x_111) ;  /* 0x00000004002ca947 */ /* 0x000fea0004800000 */
[----:B------:R-:W-:-:S04]  /*1f10*/  LOP3.LUT P1, RZ, R3, 0x7fffffff, RZ, 0xc0, !PT ;  /* 0x7fffffff03ff7812 */ /* 0x000fc8000782c0ff */
[----:B------:R-:W-:-:S13]  /*1f20*/  PLOP3.LUT P1, PT, P2, P1, PT, 0x2f, 0xf2 ;  /* 0x0000000000f2781c */ /* 0x000fda0001722577 */
[----:B------:R-:W-:Y:S05]  /*1f30*/  @P1 BRA `(.L_x_112) ;  /* 0x0000000400181947 */ /* 0x000fea0003800000 */
[----:B------:R-:W-:-:S04]  /*1f40*/  LOP3.LUT P1, RZ, R14, 0x7fffffff, RZ, 0xc0, !PT ;  /* 0x7fffffff0eff7812 */ /* 0x000fc8000782c0ff */
[----:B------:R-:W-:-:S13]  /*1f50*/  PLOP3.LUT P0, PT, P0, P1, PT, 0x2f, 0xf2 ;  /* 0x0000000000f2781c */ /* 0x000fda0000702577 */
[----:B------:R-:W-:Y:S05]  /*1f60*/  @P0 BRA `(.L_x_113) ;  /* 0x0000000400000947 */ /* 0x000fea0003800000 */
[----:B------:R-:W-:Y:S02]  /*1f70*/  ISETP.GE.AND P0, PT, R13, RZ, PT ;  /* 0x000000ff0d00720c */ /* 0x000fe40003f06270 */
[----:B------:R-:W-:-:S11]  /*1f80*/  ISETP.GE.AND P1, PT, R15, RZ, PT ;  /* 0x000000ff0f00720c */ /* 0x000fd60003f26270 */
[----:B------:R-:W-:Y:S02]  /*1f90*/  @P0 IMAD.MOV.U32 R8, RZ, RZ, RZ ;  /* 0x000000ffff080224 */ /* 0x000fe400078e00ff */
[----:B------:R-:W-:Y:S01]  /*1fa0*/  @!P0 FFMA R3, R3, 1.84467440737095516160e+19, RZ ;  /* 0x5f80000003038823 */ /* 0x000fe200000000ff */
[----:B------:R-:W-:Y:S02]  /*1fb0*/  @!P0 IMAD.MOV.U32 R8, RZ, RZ, -0x40 ;  /* 0xffffffc0ff088424 */ /* 0x000fe400078e00ff */
[----:B------:R-:W-:Y:S02]  /*1fc0*/  @!P1 FFMA R14, R0, 1.84467440737095516160e+19, RZ ;  /* 0x5f800000000e9823 */ /* 0x000fe400000000ff */
[----:B------:R-:W-:-:S07]  /*1fd0*/  @!P1 VIADD R8, R8, 0x40 ;  /* 0x0000004008089836 */ /* 0x000fce0000000000 */
.L_x_109:
[----:B------:R-:W-:Y:S01]  /*1fe0*/  LEA R13, R9, 0xc0800000, 0x17 ;  /* 0xc0800000090d7811 */ /* 0x000fe200078eb8ff */
[----:B------:R-:W-:Y:S04]  /*1ff0*/  BSSY.RECONVERGENT B2, `(.L_x_114) ;  /* 0x0000036000027945 */ /* 0x000fe80003800200 */
[----:B------:R-:W-:Y:S02]  /*2000*/  IMAD.IADD R13, R14, 0x1, -R13 ;  /* 0x000000010e0d7824 */ /* 0x000fe400078e0a0d */
[----:B------:R-:W-:Y:S02]  /*2010*/  VIADD R14, R16, 0xffffff81 ;  /* 0xffffff81100e7836 */ /* 0x000fe40000000000 */
[----:B------:R-:W0:Y:S01]  /*2020*/  MUFU.RCP R15, R13 ;  /* 0x0000000d000f7308 */ /* 0x000e220000001000 */
[----:B------:R-:W-:Y:S01]  /*2030*/  FADD.FTZ R17, -R13, -RZ ;  /* 0x800000ff0d117221 */ /* 0x000fe20000010100 */
[C---:B------:R-:W-:Y:S01]  /*2040*/  IMAD R0, R14.reuse, -0x800000, R3 ;  /* 0xff8000000e007824 */ /* 0x040fe200078e0203 */
[----:B------:R-:W-:-:S05]  /*2050*/  IADD3 R9, PT, PT, R14, 0x7f, -R9 ;  /* 0x0000007f0e097810 */ /* 0x000fca0007ffe809 */
[----:B------:R-:W-:Y:S02]  /*2060*/  IMAD.IADD R9, R9, 0x1, R8 ;  /* 0x0000000109097824 */ /* 0x000fe400078e0208 */
[----:B0-----:R-:W-:-:S04]  /*2070*/  FFMA R16, R15, R17, 1 ;  /* 0x3f8000000f107423 */ /* 0x001fc80000000011 */
[----:B------:R-:W-:-:S04]  /*2080*/  FFMA R18, R15, R16, R15 ;  /* 0x000000100f127223 */ /* 0x000fc8000000000f */
[----:B------:R-:W-:-:S04]  /*2090*/  FFMA R3, R0, R18, RZ ;  /* 0x0000001200037223 */ /* 0x000fc800000000ff */
[----:B------:R-:W-:-:S04]  /*20a0*/  FFMA R16, R17, R3, R0 ;  /* 0x0000000311107223 */ /* 0x000fc80000000000 */
[----:B------:R-:W-:-:S04]  /*20b0*/  FFMA R15, R18, R16, R3 ;  /* 0x00000010120f7223 */ /* 0x000fc80000000003 */
[----:B------:R-:W-:-:S04]  /*20c0*/  FFMA R16, R17, R15, R0 ;  /* 0x0000000f11107223 */ /* 0x000fc80000000000 */
[----:B------:R-:W-:-:S05]  /*20d0*/  FFMA R0, R18, R16, R15 ;  /* 0x0000001012007223 */ /* 0x000fca000000000f */
[----:B------:R-:W-:-:S04]  /*20e0*/  SHF.R.U32.HI R3, RZ, 0x17, R0 ;  /* 0x00000017ff037819 */ /* 0x000fc80000011600 */
[----:B------:R-:W-:-:S05]  /*20f0*/  LOP3.LUT R3, R3, 0xff, RZ, 0xc0, !PT ;  /* 0x000000ff03037812 */ /* 0x000fca00078ec0ff */
[----:B------:R-:W-:-:S04]  /*2100*/  IMAD.IADD R13, R3, 0x1, R9 ;  /* 0x00000001030d7824 */ /* 0x000fc800078e0209 */
[----:B------:R-:W-:-:S05]  /*2110*/  VIADD R3, R13, 0xffffffff ;  /* 0xffffffff0d037836 */ /* 0x000fca0000000000 */
[----:B------:R-:W-:-:S13]  /*2120*/  ISETP.GE.U32.AND P0, PT, R3, 0xfe, PT ;  /* 0x000000fe0300780c */ /* 0x000fda0003f06070 */
[----:B------:R-:W-:Y:S05]  /*2130*/  @!P0 BRA `(.L_x_115) ;  /* 0x0000000000808947 */ /* 0x000fea0003800000 */
[----:B------:R-:W-:-:S13]  /*2140*/  ISETP.GT.AND P0, PT, R13, 0xfe, PT ;  /* 0x000000fe0d00780c */ /* 0x000fda0003f04270 */
[----:B------:R-:W-:Y:S05]  /*2150*/  @P0 BRA `(.L_x_116) ;  /* 0x00000000006c0947 */ /* 0x000fea0003800000 */
[----:B------:R-:W-:-:S13]  /*2160*/  ISETP.GE.AND P0, PT, R13, 0x1, PT ;  /* 0x000000010d00780c */ /* 0x000fda0003f06270 */
[----:B------:R-:W-:Y:S05]  /*2170*/  @P0 BRA `(.L_x_117) ;  /* 0x0000000000740947 */ /* 0x000fea0003800000 */
[----:B------:R-:W-:Y:S02]  /*2180*/  ISETP.GE.AND P0, PT, R13, -0x18, PT ;  /* 0xffffffe80d00780c */ /* 0x000fe40003f06270 */
[----:B------:R-:W-:-:S11]  /*2190*/  LOP3.LUT R0, R0, 0x80000000, RZ, 0xc0, !PT ;  /* 0x8000000000007812 */ /* 0x000fd600078ec0ff */
[----:B------:R-:W-:Y:S05]  /*21a0*/  @!P0 BRA `(.L_x_117) ;  /* 0x0000000000688947 */ /* 0x000fea0003800000 */
[CCC-:B------:R-:W-:Y:S01]  /*21b0*/  FFMA.RZ R3, R18.reuse, R16.reuse, R15.reuse ;  /* 0x0000001012037223 */ /* 0x1c0fe2000000c00f */
[C---:B------:R-:W-:Y:S02]  /*21c0*/  VIADD R14, R13.reuse, 0x20 ;  /* 0x000000200d0e7836 */ /* 0x040fe40000000000 */
[CCC-:B------:R-:W-:Y:S01]  /*21d0*/  FFMA.RM R8, R18.reuse, R16.reuse, R15.reuse ;  /* 0x0000001012087223 */ /* 0x1c0fe2000000400f */
[----:B------:R-:W-:Y:S02]  /*21e0*/  ISETP.NE.AND P2, PT, R13, RZ, PT ;  /* 0x000000ff0d00720c */ /* 0x000fe40003f45270 */
[----:B------:R-:W-:Y:S01]  /*21f0*/  LOP3.LUT R9, R3, 0x7fffff, RZ, 0xc0, !PT ;  /* 0x007fffff03097812 */ /* 0x000fe200078ec0ff */
[----:B------:R-:W-:Y:S01]  /*2200*/  FFMA.RP R3, R18, R16, R15 ;  /* 0x0000001012037223 */ /* 0x000fe2000000800f */
[----:B------:R-:W-:Y:S01]  /*2210*/  ISETP.NE.AND P1, PT, R13, RZ, PT ;  /* 0x000000ff0d00720c */ /* 0x000fe20003f25270 */
[----:B------:R-:W-:Y:S01]  /*2220*/  IMAD.MOV R13, RZ, RZ, -R13 ;  /* 0x000000ffff0d7224 */ /* 0x000fe200078e0a0d */
[----:B------:R-:W-:-:S02]  /*2230*/  LOP3.LUT R9, R9, 0x800000, RZ, 0xfc, !PT ;  /* 0x0080000009097812 */ /* 0x000fc400078efcff */
[----:B------:R-:W-:Y:S02]  /*2240*/  FSETP.NEU.FTZ.AND P0, PT, R3, R8, PT ;  /* 0x000000080300720b */ /* 0x000fe40003f1d000 */
[----:B------:R-:W-:Y:S02]  /*2250*/  SHF.L.U32 R14, R9, R14, RZ ;  /* 0x0000000e090e7219 */ /* 0x000fe400000006ff */
[----:B------:R-:W-:Y:S02]  /*2260*/  SEL R8, R13, RZ, P2 ;  /* 0x000000ff0d087207 */ /* 0x000fe40001000000 */
[----:B------:R-:W-:Y:S02]  /*2270*/  ISETP.NE.AND P1, PT, R14, RZ, P1 ;  /* 0x000000ff0e00720c */ /* 0x000fe40000f25270 */
[----:B------:R-:W-:Y:S02]  /*2280*/  SHF.R.U32.HI R8, RZ, R8, R9 ;  /* 0x00000008ff087219 */ /* 0x000fe40000011609 */
[----:B------:R-:W-:-:S02]  /*2290*/  PLOP3.LUT P0, PT, P0, P1, PT, 0xf8, 0x8f ;  /* 0x00000000008f781c */ /* 0x000fc40000703f70 */
[----:B------:R-:W-:Y:S02]  /*22a0*/  SHF.R.U32.HI R14, RZ, 0x1, R8 ;  /* 0x00000001ff0e7819 */ /* 0x000fe40000011608 */
[----:B------:R-:W-:-:S04]  /*22b0*/  SEL R3, RZ, 0x1, !P0 ;  /* 0x00000001ff037807 */ /* 0x000fc80004000000 */
[----:B------:R-:W-:-:S04]  /*22c0*/  LOP3.LUT R3, R3, 0x1, R14, 0xf8, !PT ;  /* 0x0000000103037812 */ /* 0x000fc800078ef80e */
[----:B------:R-:W-:-:S05]  /*22d0*/  LOP3.LUT R3, R3, R8, RZ, 0xc0, !PT ;  /* 0x0000000803037212 */ /* 0x000fca00078ec0ff */
[----:B------:R-:W-:-:S05]  /*22e0*/  IMAD.IADD R3, R14, 0x1, R3 ;  /* 0x000000010e037824 */ /* 0x000fca00078e0203 */
[----:B------:R-:W-:Y:S01]  /*22f0*/  LOP3.LUT R0, R3, R0, RZ, 0xfc, !PT ;  /* 0x0000000003007212 */ /* 0x000fe200078efcff */
[----:B------:R-:W-:Y:S06]  /*2300*/  BRA `(.L_x_117) ;  /* 0x0000000000107947 */ /* 0x000fec0003800000 */
.L_x_116:
[----:B------:R-:W-:-:S04]  /*2310*/  LOP3.LUT R0, R0, 0x80000000, RZ, 0xc0, !PT ;  /* 0x8000000000007812 */ /* 0x000fc800078ec0ff */
[----:B------:R-:W-:Y:S01]  /*2320*/  LOP3.LUT R0, R0, 0x7f800000, RZ, 0xfc, !PT ;  /* 0x7f80000000007812 */ /* 0x000fe200078efcff */
[----:B------:R-:W-:Y:S06]  /*2330*/  BRA `(.L_x_117) ;  /* 0x0000000000047947 */ /* 0x000fec0003800000 */
.L_x_115:
[----:B------:R-:W-:-:S07]  /*2340*/  IMAD R0, R9, 0x800000, R0 ;  /* 0x0080000009007824 */ /* 0x000fce00078e0200 */
.L_x_117:
[----:B------:R-:W-:Y:S05]  /*2350*/  BSYNC.RECONVERGENT B2 ;  /* 0x0000000000027941 */ /* 0x000fea0003800200 */
.L_x_114:
[----:B------:R-:W-:Y:S05]  /*2360*/  BRA `(.L_x_118) ;  /* 0x0000000000207947 */ /* 0x000fea0003800000 */
.L_x_113:
[----:B------:R-:W-:-:S04]  /*2370*/  LOP3.LUT R0, R14, 0x80000000, R3, 0x48, !PT ;  /* 0x800000000e007812 */ /* 0x000fc800078e4803 */
[----:B------:R-:W-:Y:S01]  /*2380*/  LOP3.LUT R0, R0, 0x7f800000, RZ, 0xfc, !PT ;  /* 0x7f80000000007812 */ /* 0x000fe200078efcff */
[----:B------:R-:W-:Y:S06]  /*2390*/  BRA `(.L_x_118) ;  /* 0x0000000000147947 */ /* 0x000fec0003800000 */
.L_x_112:
[----:B------:R-:W-:Y:S01]  /*23a0*/  LOP3.LUT R0, R14, 0x80000000, R3, 0x48, !PT ;  /* 0x800000000e007812 */ /* 0x000fe200078e4803 */
[----:B------:R-:W-:Y:S06]  /*23b0*/  BRA `(.L_x_118) ;  /* 0x00000000000c7947 */ /* 0x000fec0003800000 */
.L_x_111:
[----:B------:R-:W0:Y:S01]  /*23c0*/  MUFU.RSQ R0, -QNAN ;  /* 0xffc0000000007908 */ /* 0x000e220000001400 */
[----:B------:R-:W-:Y:S05]  /*23d0*/  BRA `(.L_x_118) ;  /* 0x0000000000047947 */ /* 0x000fea0003800000 */
.L_x_110:
[----:B------:R-:W-:-:S07]  /*23e0*/  FADD.FTZ R0, R3, R0 ;  /* 0x0000000003007221 */ /* 0x000fce0000010000 */
.L_x_118:
[----:B------:R-:W-:Y:S05]  /*23f0*/  BSYNC.RECONVERGENT B1 ;  /* 0x0000000000017941 */ /* 0x000fea0003800200 */
.L_x_108:
[----:B------:R-:W-:-:S04]  /*2400*/  IMAD.MOV.U32 R3, RZ, RZ, 0x0 ;  /* 0x00000000ff037424 */ /* 0x000fc800078e00ff */
[----:B0-----:R-:W-:Y:S05]  /*2410*/  RET.REL.NODEC R2 `(topk_softmax_bf16_warp) ;  /* 0xffffffd802f87950 */ /* 0x001fea0003c3ffff */
.L_x_119:
        /* <DEDUP_REMOVED lines=14> */
.L_x_204:


//--------------------- .text.topk_softmax_f16_warp --------------------------
	.section	.text.topk_softmax_f16_warp,"ax",@progbits
	.align	128
        .global         topk_softmax_f16_warp
        .type           topk_softmax_f16_warp,@function
        .size           topk_softmax_f16_warp,(.L_x_206 - topk_softmax_f16_warp)
        .other          topk_softmax_f16_warp,@"STO_CUDA_ENTRY STV_DEFAULT"
topk_softmax_f16_warp:
.text.topk_softmax_f16_warp:
        /* <DEDUP_REMOVED lines=25> */
[----:B---3--:R-:W-:-:S05]  /*0190*/  @!P0 HADD2.F32 R4, -RZ, R2.H0_H0 ;  /* 0x20000002ff048230 */ /* 0x008fca0000004100 */
        /* <DEDUP_REMOVED lines=22> */
.L_x_121:
[----:B------:R-:W-:Y:S05]  /*0300*/  BSYNC.RECONVERGENT B0 ;  /* 0x0000000000007941 */ /* 0x000fea0003800200 */
.L_x_120:
        /* <DEDUP_REMOVED lines=27> */
[----:B------:R-:W-:Y:S05]  /*04c0*/  CALL.REL.NOINC `($__internal_4_$__cuda_sm3x_div_rn_noftz_f32_slowpath) ;  /* 0x0000001800387944 */ /* 0x000fea0003c00000 */
.L_x_123:
[----:B------:R-:W-:Y:S05]  /*04d0*/  BSYNC.RECONVERGENT B0 ;  /* 0x0000000000007941 */ /* 0x000fea0003800200 */
.L_x_122:
        /* <DEDUP_REMOVED lines=20> */
.L_x_132:
        /* <DEDUP_REMOVED lines=16> */
.L_x_127:
[----:B------:R-:W-:Y:S02]  /*0720*/  IMAD.MOV.U32 R16, RZ, RZ, R25 ;  /* 0x000000ffff107224 */ /* 0x000fe400078e0019 */
[----:B------:R-:W-:-:S07]  /*0730*/  IMAD.MOV.U32 R17, RZ, RZ, R19 ;  /* 0x000000ffff117224 */ /* 0x000fce00078e0013 */
.L_x_128:
[----:B------:R-:W-:Y:S05]  /*0740*/  BSYNC.RECONVERGENT B0 ;  /* 0x0000000000007941 */ /* 0x000fea0003800200 */
.L_x_126:
        /* <DEDUP_REMOVED lines=45> */
.L_x_130:
[----:B------:R-:W-:Y:S02]  /*0a20*/  IMAD.MOV.U32 R16, RZ, RZ, R23 ;  /* 0x000000ffff107224 */ /* 0x000fe400078e0017 */
[----:B------:R-:W-:-:S07]  /*0a30*/  IMAD.MOV.U32 R17, RZ, RZ, R19 ;  /* 0x000000ffff117224 */ /* 0x000fce00078e0013 */
.L_x_131:
[----:B------:R-:W-:Y:S05]  /*0a40*/  BSYNC.RECONVERGENT B0 ;  /* 0x0000000000007941 */ /* 0x000fea0003800200 */
.L_x_129:
        /* <DEDUP_REMOVED lines=41> */
.L_x_125:
        /* <DEDUP_REMOVED lines=13> */
.L_x_134:
[----:B------:R-:W-:Y:S02]  /*0db0*/  IMAD.MOV.U32 R0, RZ, RZ, R17 ;  /* 0x000000ffff007224 */ /* 0x000fe400078e0011 */
[----:B------:R-:W-:-:S07]  /*0dc0*/  IMAD.MOV.U32 R15, RZ, RZ, R9 ;  /* 0x000000ffff0f7224 */ /* 0x000fce00078e0009 */
.L_x_135:
[----:B------:R-:W-:Y:S05]  /*0dd0*/  BSYNC.RECONVERGENT B0 ;  /* 0x0000000000007941 */ /* 0x000fea0003800200 */
.L_x_133:
        /* <DEDUP_REMOVED lines=41> */
.L_x_136:
[----:B------:R-:W-:Y:S05]  /*1070*/  BSYNC.RECONVERGENT B0 ;  /* 0x0000000000007941 */ /* 0x000fea0003800200 */
.L_x_124:
        /* <DEDUP_REMOVED lines=13> */
[----:B------:R-:W-:Y:S05]  /*1150*/  CALL.REL.NOINC `($__internal_3_$__cuda_sm20_rcp_rn_f32_slowpath) ;  /* 0x0000000800447944 */ /* 0x000fea0003c00000 */
[----:B------:R-:W-:Y:S01]  /*1160*/  IMAD.MOV.U32 R0, RZ, RZ, R3 ;  /* 0x000000ffff007224 */ /* 0x000fe200078e0003 */
[----:B------:R-:W-:Y:S06]  /*1170*/  BRA `(.L_x_139) ;  /* 0x0000000000107947 */ /* 0x000fec0003800000 */
.L_x_138:
[----:B------:R-:W0:Y:S02]  /*1180*/  MUFU.RCP R0, R13 ;  /* 0x0000000d00007308 */ /* 0x000e240000001000 */
[----:B0-----:R-:W-:-:S04]  /*1190*/  FFMA R2, R0, R13, -1 ;  /* 0xbf80000000027423 */ /* 0x001fc8000000000d */
[----:B------:R-:W-:-:S04]  /*11a0*/  FADD.FTZ R3, -R2, -RZ ;  /* 0x800000ff02037221 */ /* 0x000fc80000010100 */
[----:B------:R-:W-:-:S07]  /*11b0*/  FFMA R0, R0, R3, R0 ;  /* 0x0000000300007223 */ /* 0x000fce0000000000 */
.L_x_139:
[----:B------:R-:W-:Y:S05]  /*11c0*/  BSYNC.RECONVERGENT B0 ;  /* 0x0000000000007941 */ /* 0x000fea0003800200 */
.L_x_137:
        /* <DEDUP_REMOVED lines=16> */
.L_x_141:
        /* <DEDUP_REMOVED lines=55> */
.L_x_140:
        /* <DEDUP_REMOVED lines=31> */
.L_x_142:
        /* <DEDUP_REMOVED lines=19> */
.L_x_143:
[----:B------:R-:W-:Y:S05]  /*1960*/  @!P0 EXIT ;  /* 0x000000000000894d */ /* 0x000fea0003800000 */
[----:B------:R-:W2:Y:S01]  /*1970*/  LDCU.64 UR6, c[0x0][0x388] ;  /* 0x00007100ff0677ac */ /* 0x000ea20008000a00 */
[----:B------:R-:W-:Y:S01]  /*1980*/  IMAD.WIDE.U32 R4, R9, 0x4, R4 ;  /* 0x0000000409047825 */ /* 0x000fe200078e0004 */
[----:B------:R-:W-:Y:S02]  /*1990*/  UIADD3 UR4, UPT, UPT, -UR4, URZ, URZ ;  /* 0x000000ff04047290 */ /* 0x000fe4000fffe1ff */
[----:B--2---:R-:W-:-:S04]  /*19a0*/  IADD3 R4, P0, PT, R4, UR6, RZ ;  /* 0x0000000604047c10 */ /* 0x004fc8000ff1e0ff */
[----:B-1----:R-:W-:-:S09]  /*19b0*/  IADD3.X R7, PT, PT, R5, UR7, RZ, P0, !PT ;  /* 0x0000000705077c10 */ /* 0x002fd200087fe4ff */
.L_x_144:
        /* <DEDUP_REMOVED lines=11> */
        .weak           $__internal_3_$__cuda_sm20_rcp_rn_f32_slowpath
        .type           $__internal_3_$__cuda_sm20_rcp_rn_f32_slowpath,@function
        .size           $__internal_3_$__cuda_sm20_rcp_rn_f32_slowpath,($__internal_4_$__cuda_sm3x_div_rn_noftz_f32_slowpath - $__internal_3_$__cuda_sm20_rcp_rn_f32_slowpath)
$__internal_3_$__cuda_sm20_rcp_rn_f32_slowpath:
        /* <DEDUP_REMOVED lines=15> */
.L_x_146:
        /* <DEDUP_REMOVED lines=33> */
.L_x_148:
[----:B------:R0:W1:Y:S02]  /*1d70*/  MUFU.RCP R3, R0 ;  /* 0x0000000000037308 */ /* 0x0000640000001000 */
.L_x_147:
[----:B------:R-:W-:Y:S05]  /*1d80*/  BSYNC.RECONVERGENT B1 ;  /* 0x0000000000017941 */ /* 0x000fea0003800200 */
.L_x_145:
[----:B------:R-:W-:-:S04]  /*1d90*/  HFMA2 R9, -RZ, RZ, 0, 0 ;  /* 0x00000000ff097431 */ /* 0x000fc800000001ff */
[----:B01----:R-:W-:Y:S05]  /*1da0*/  RET.REL.NODEC R8 `(topk_softmax_f16_warp) ;  /* 0xffffffe008947950 */ /* 0x003fea0003c3ffff */
        .weak           $__internal_4_$__cuda_sm3x_div_rn_noftz_f32_slowpath
        .type           $__internal_4_$__cuda_sm3x_div_rn_noftz_f32_slowpath,@function
        .size           $__internal_4_$__cuda_sm3x_div_rn_noftz_f32_slowpath,(.L_x_206 - $__internal_4_$__cuda_sm3x_div_rn_noftz_f32_slowpath)
$__internal_4_$__cuda_sm3x_div_rn_noftz_f32_slowpath:
        /* <DEDUP_REMOVED lines=35> */
.L_x_150:
        /* <DEDUP_REMOVED lines=51> */
.L_x_157:
[----:B------:R-:W-:-:S04]  /*2310*/  LOP3.LUT R0, R0, 0x80000000, RZ, 0xc0, !PT ;  /* 0x8000000000007812 */ /* 0x000fc800078ec0ff */
[----:B------:R-:W-:Y:S01]  /*2320*/  LOP3.LUT R0, R0, 0x7f800000, RZ, 0xfc, !PT ;  /* 0x7f80000000007812 */ /* 0x000fe200078efcff */
[----:B------:R-:W-:Y:S06]  /*2330*/  BRA `(.L_x_158) ;  /* 0x0000000000047947 */ /* 0x000fec0003800000 */
.L_x_156:
[----:B------:R-:W-:-:S07]  /*2340*/  IMAD R0, R9, 0x800000, R0 ;  /* 0x0080000009007824 */ /* 0x000fce00078e0200 */
.L_x_158:
[----:B------:R-:W-:Y:S05]  /*2350*/  BSYNC.RECONVERGENT B2 ;  /* 0x0000000000027941 */ /* 0x000fea0003800200 */
.L_x_155:
[----:B------:R-:W-:Y:S05]  /*2360*/  BRA `(.L_x_159) ;  /* 0x0000000000207947 */ /* 0x000fea0003800000 */
.L_x_154:
[----:B------:R-:W-:-:S04]  /*2370*/  LOP3.LUT R0, R14, 0x80000000, R3, 0x48, !PT ;  /* 0x800000000e007812 */ /* 0x000fc800078e4803 */
[----:B------:R-:W-:Y:S01]  /*2380*/  LOP3.LUT R0, R0, 0x7f800000, RZ, 0xfc, !PT ;  /* 0x7f80000000007812 */ /* 0x000fe200078efcff */
[----:B------:R-:W-:Y:S06]  /*2390*/  BRA `(.L_x_159) ;  /* 0x0000000000147947 */ /* 0x000fec0003800000 */
.L_x_153:
[----:B------:R-:W-:Y:S01]  /*23a0*/  LOP3.LUT R0, R14, 0x80000000, R3, 0x48, !PT ;  /* 0x800000000e007812 */ /* 0x000fe200078e4803 */
[----:B------:R-:W-:Y:S06]  /*23b0*/  BRA `(.L_x_159) ;  /* 0x00000000000c7947 */ /* 0x000fec0003800000 */
.L_x_152:
[----:B------:R-:W0:Y:S01]  /*23c0*/  MUFU.RSQ R0, -QNAN ;  /* 0xffc0000000007908 */ /* 0x000e220000001400 */
[----:B------:R-:W-:Y:S05]  /*23d0*/  BRA `(.L_x_159) ;  /* 0x0000000000047947 */ /* 0x000fea0003800000 */
.L_x_151:
[----:B------:R-:W-:-:S07]  /*23e0*/  FADD.FTZ R0, R3, R0 ;  /* 0x0000000003007221 */ /* 0x000fce0000010000 */
.L_x_159:
[----:B------:R-:W-:Y:S05]  /*23f0*/  BSYNC.RECONVERGENT B1 ;  /* 0x0000000000017941 */ /* 0x000fea0003800200 */
.L_x_149:
[----:B------:R-:W-:-:S04]  /*2400*/  IMAD.MOV.U32 R3, RZ, RZ, 0x0 ;  /* 0x00000000ff037424 */ /* 0x000fc800078e00ff */
[----:B0-----:R-:W-:Y:S05]  /*2410*/  RET.REL.NODEC R2 `(topk_softmax_f16_warp) ;  /* 0xffffffd802f87950 */ /* 0x001fea0003c3ffff */
.L_x_160:
        /* <DEDUP_REMOVED lines=14> */
.L_x_206:


//--------------------- .text.topk_softmax_f32_warp --------------------------
	.section	.text.topk_softmax_f32_warp,"ax",@progbits
	.align	128
        .global         topk_softmax_f32_warp
        .type           topk_softmax_f32_warp,@function
        .size           topk_softmax_f32_warp,(.L_x_208 - topk_softmax_f32_warp)
        .other          topk_softmax_f32_warp,@"STO_CUDA_ENTRY STV_DEFAULT"
topk_softmax_f32_warp:
.text.topk_softmax_f32_warp:
        /* <DEDUP_REMOVED lines=19> */
[----:B------:R-:W-:Y:S01]  /*0130*/  @!P0 LEA.HI.X R3, R4, R7, R3, 0x2, P1 ;  /* 0x0000000704038211 */ /* 0x000fe200008f1403 */
[----:B------:R-:W-:-:S06]  /*0140*/  IMAD.MOV.U32 R4, RZ, RZ, -0x800001 ;  /* 0xff7fffffff047424 */ /* 0x000fcc00078e00ff */
[----:B-1----:R0:W3:Y:S01]  /*0150*/  @!P0 LDG.E.CONSTANT R4, desc[UR8][R2.64] ;  /* 0x0000000802048981 */ /* 0x0020e2000c1e9900 */
[----:B--2---:R-:W-:Y:S01]  /*0160*/  IMAD R11, R0, UR4, RZ ;  /* 0x00000004000b7c24 */ /* 0x004fe2000f8e02ff */
[----:B------:R-:W-:Y:S01]  /*0170*/  BSSY.RECONVERGENT B0, `(.L_x_161) ;  /* 0x0000018000007945 */ /* 0x000fe20003800200 */
[----:B0-----:R-:W-:Y:S01]  /*0180*/  IMAD.MOV.U32 R3, RZ, RZ, RZ ;  /* 0x000000ffff037224 */ /* 0x001fe200078e00ff */
[----:B---3--:R-:W0:Y:S02]  /*0190*/  SHFL.BFLY PT, R5, R4, 0x10, 0x1f ;  /* 0x0e001f0004057f89 */ /* 0x008e2400000e0000 */
        /* <DEDUP_REMOVED lines=18> */
[----:B------:R-:W-:-:S04]  /*02c0*/  FFMA R4, R4, 1.925963033500011079e-08, R3 ;  /* 0x32a5706004047823 */ /* 0x000fc80000000003 */
[----:B------:R-:W0:Y:S02]  /*02d0*/  MUFU.EX2 R3, R4 ;  /* 0x0000000400037308 */ /* 0x000e240000000800 */
[----:B0-----:R-:W-:-:S07]  /*02e0*/  FMUL R3, R0, R3 ;  /* 0x0000000300037220 */ /* 0x001fce0000400000 */
.L_x_162:
[----:B------:R-:W-:Y:S05]  /*02f0*/  BSYNC.RECONVERGENT B0 ;  /* 0x0000000000007941 */ /* 0x000fea0003800200 */
.L_x_161:
        /* <DEDUP_REMOVED lines=8> */
[----:B0-----:R-:W-:Y:S01]  /*0380*/  FADD R2, R5, R2 ;  /* 0x0000000205027221 */ /* 0x001fe20000000000 */
[----:B------:R-:W-:-:S04]  /*0390*/  SHF.L.U64.HI R5, R11, 0x2, R10 ;  /* 0x000000020b057819 */ /* 0x000fc8000001020a */
        /* <DEDUP_REMOVED lines=8> */
[----:B------:R-:W-:-:S03]  /*0420*/  IMAD.SHL.U32 R4, R11, 0x4, RZ ;  /* 0x000000040b047824 */ /* 0x000fc600078e00ff */
[----:B------:R-:W-:Y:S02]  /*0430*/  FFMA R9, R0, R3, RZ ;  /* 0x0000000300097223 */ /* 0x000fe400000000ff */
[----:B-1----:R-:W-:Y:S02]  /*0440*/  IADD3 R6, P1, PT, R4, UR4, RZ ;  /* 0x0000000404067c10 */ /* 0x002fe4000ff3e0ff */
[----:B------:R-:W-:Y:S02]  /*0450*/  FFMA R2, -R14, R9, R3 ;  /* 0x000000090e027223 */ /* 0x000fe40000000103 */
[----:B------:R-:W-:Y:S02]  /*0460*/  IADD3.X R7, PT, PT, R5, UR5, RZ, P1, !PT ;  /* 0x0000000505077c10 */ /* 0x000fe40008ffe4ff */
[----:B------:R-:W-:Y:S01]  /*0470*/  FFMA R0, R0, R2, R9 ;  /* 0x0000000200007223 */ /* 0x000fe20000000009 */
[----:B--2---:R-:W-:Y:S06]  /*0480*/  @!P0 BRA `(.L_x_164) ;  /* 0x0000000000088947 */ /* 0x004fec0003800000 */
[----:B------:R-:W-:-:S07]  /*0490*/  MOV R2, 0x4b0 ;  /* 0x000004b000027802 */ /* 0x000fce0000000f00 */
[----:B------:R-:W-:Y:S05]  /*04a0*/  CALL.REL.NOINC `($__internal_6_$__cuda_sm3x_div_rn_noftz_f32_slowpath) ;  /* 0x0000001800387944 */ /* 0x000fea0003c00000 */
.L_x_164:
[----:B------:R-:W-:Y:S05]  /*04b0*/  BSYNC.RECONVERGENT B0 ;  /* 0x0000000000007941 */ /* 0x000fea0003800200 */
.L_x_163:
        /* <DEDUP_REMOVED lines=20> */
.L_x_173:
        /* <DEDUP_REMOVED lines=16> */
.L_x_168:
[----:B------:R-:W-:Y:S02]  /*0700*/  IMAD.MOV.U32 R16, RZ, RZ, R25 ;  /* 0x000000ffff107224 */ /* 0x000fe400078e0019 */
[----:B------:R-:W-:-:S07]  /*0710*/  IMAD.MOV.U32 R17, RZ, RZ, R19 ;  /* 0x000000ffff117224 */ /* 0x000fce00078e0013 */
.L_x_169:
[----:B------:R-:W-:Y:S05]  /*0720*/  BSYNC.RECONVERGENT B0 ;  /* 0x0000000000007941 */ /* 0x000fea0003800200 */
.L_x_167:
        /* <DEDUP_REMOVED lines=45> */
.L_x_171:
[----:B------:R-:W-:Y:S01]  /*0a00*/  IMAD.MOV.U32 R16, RZ, RZ, R23 ;  /* 0x000000ffff107224 */ /* 0x000fe200078e0017 */
[----:B------:R-:W-:-:S07]  /*0a10*/  MOV R17, R19 ;  /* 0x0000001300117202 */ /* 0x000fce0000000f00 */
.L_x_172:
[----:B------:R-:W-:Y:S05]  /*0a20*/  BSYNC.RECONVERGENT B0 ;  /* 0x0000000000007941 */ /* 0x000fea0003800200 */
.L_x_170:
        /* <DEDUP_REMOVED lines=32> */
[----:B------:R-:W-:Y:S02]  /*0c30*/  IMAD.X R21, RZ, RZ, R3, P4 ;  /* 0x000000ffff157224 */ /* 0x000fe400020e0603 */
[----:B------:R-:W-:Y:S01]  /*0c40*/  @!P2 FADD R13, R13, R16 ;  /* 0x000000100d0da221 */ /* 0x000fe20000000000 */
[----:B------:R1:W-:Y:S04]  /*0c50*/  @!P2 STG.E desc[UR8][R2.64], R16 ;  /* 0x000000100200a986 */ /* 0x0003e8000c101908 */
[----:B------:R1:W-:Y:S01]  /*0c60*/  @!P2 STG.E desc[UR8][R8.64], R17 ;  /* 0x000000110800a986 */ /* 0x0003e2000c101908 */
[----:B0-----:R-:W-:-:S04]  /*0c70*/  ISETP.NE.AND P0, PT, R12, R19, PT ;  /* 0x000000130c00720c */ /* 0x001fc80003f05270 */
[----:B------:R-:W-:Y:S01]  /*0c80*/  FSEL R0, R0, -3.40282346638528859812e+38, P0 ;  /* 0xff7fffff00007808 */ /* 0x000fe20000000000 */
[----:B-1----:R-:W-:Y:S08]  /*0c90*/  @P1 BRA `(.L_x_173) ;  /* 0xfffffff800581947 */ /* 0x002ff0000383ffff */
[----:B------:R-:W-:Y:S02]  /*0ca0*/  IMAD.MOV.U32 R2, RZ, RZ, R14 ;  /* 0x000000ffff027224 */ /* 0x000fe400078e000e */
[----:B------:R-:W-:-:S07]  /*0cb0*/  IMAD.MOV.U32 R3, RZ, RZ, RZ ;  /* 0x000000ffff037224 */ /* 0x000fce00078e00ff */
.L_x_166:
        /* <DEDUP_REMOVED lines=13> */
.L_x_175:
[----:B------:R-:W-:Y:S02]  /*0d90*/  IMAD.MOV.U32 R0, RZ, RZ, R17 ;  /* 0x000000ffff007224 */ /* 0x000fe400078e0011 */
[----:B------:R-:W-:-:S07]  /*0da0*/  IMAD.MOV.U32 R15, RZ, RZ, R9 ;  /* 0x000000ffff0f7224 */ /* 0x000fce00078e0009 */
.L_x_176:
[----:B------:R-:W-:Y:S05]  /*0db0*/  BSYNC.RECONVERGENT B0 ;  /* 0x0000000000007941 */ /* 0x000fea0003800200 */
.L_x_174:
        /* <DEDUP_REMOVED lines=29> */
[----:B------:R-:W-:Y:S01]  /*0f90*/  @!P0 MOV R15, R8 ;  /* 0x00000008000f8202 */ /* 0x000fe20000000f00 */
        /* <DEDUP_REMOVED lines=11> */
.L_x_177:
[----:B------:R-:W-:Y:S05]  /*1050*/  BSYNC.RECONVERGENT B0 ;  /* 0x0000000000007941 */ /* 0x000fea0003800200 */
.L_x_165:
        /* <DEDUP_REMOVED lines=13> */
[----:B------:R-:W-:Y:S05]  /*1130*/  CALL.REL.NOINC `($__internal_5_$__cuda_sm20_rcp_rn_f32_slowpath) ;  /* 0x0000000800447944 */ /* 0x000fea0003c00000 */
[----:B------:R-:W-:Y:S01]  /*1140*/  IMAD.MOV.U32 R0, RZ, RZ, R3 ;  /* 0x000000ffff007224 */ /* 0x000fe200078e0003 */
[----:B------:R-:W-:Y:S06]  /*1150*/  BRA `(.L_x_180) ;  /* 0x0000000000107947 */ /* 0x000fec0003800000 */
.L_x_179:
[----:B------:R-:W0:Y:S02]  /*1160*/  MUFU.RCP R0, R13 ;  /* 0x0000000d00007308 */ /* 0x000e240000001000 */
[----:B0-----:R-:W-:-:S04]  /*1170*/  FFMA R2, R0, R13, -1 ;  /* 0xbf80000000027423 */ /* 0x001fc8000000000d */
[----:B------:R-:W-:-:S04]  /*1180*/  FADD.FTZ R3, -R2, -RZ ;  /* 0x800000ff02037221 */ /* 0x000fc80000010100 */
[----:B------:R-:W-:-:S07]  /*1190*/  FFMA R0, R0, R3, R0 ;  /* 0x0000000300007223 */ /* 0x000fce0000000000 */
.L_x_180:
[----:B------:R-:W-:Y:S05]  /*11a0*/  BSYNC.RECONVERGENT B0 ;  /* 0x0000000000007941 */ /* 0x000fea0003800200 */
.L_x_178:
        /* <DEDUP_REMOVED lines=11> */
[----:B------:R-:W-:Y:S01]  /*1260*/  IMAD.U32 R9, RZ, RZ, UR6 ;  /* 0x00000006ff097e24 */ /* 0x000fe2000f8e00ff */
[----:B0-----:R-:W-:-:S04]  /*1270*/  IADD3 R6, P2, PT, R4, UR10, RZ ;  /* 0x0000000a04067c10 */ /* 0x001fc8000ff5e0ff */
[----:B------:R-:W-:Y:S02]  /*1280*/  IADD3 R8, P1, PT, R6, 0x20, RZ ;  /* 0x0000002006087810 */ /* 0x000fe40007f3e0ff */
[----:B------:R-:W-:-:S05]  /*1290*/  IADD3.X R7, PT, PT, R5, UR11, RZ, P2, !PT ;  /* 0x0000000b05077c10 */ /* 0x000fca00097fe4ff */
[----:B------:R-:W-:-:S07]  /*12a0*/  IMAD.X R21, RZ, RZ, R7, P1 ;  /* 0x000000ffff157224 */ /* 0x000fce00008e0607 */
.L_x_182:
        /* <DEDUP_REMOVED lines=55> */
.L_x_181:
        /* <DEDUP_REMOVED lines=31> */
.L_x_183:
        /* <DEDUP_REMOVED lines=19> */
.L_x_184:
[----:B------:R-:W-:Y:S05]  /*1940*/  @!P0 EXIT ;  /* 0x000000000000894d */ /* 0x000fea0003800000 */
[----:B------:R-:W2:Y:S01]  /*1950*/  LDCU.64 UR6, c[0x0][0x388] ;  /* 0x00007100ff0677ac */ /* 0x000ea20008000a00 */
[----:B------:R-:W-:Y:S01]  /*1960*/  IMAD.WIDE.U32 R4, R9, 0x4, R4 ;  /* 0x0000000409047825 */ /* 0x000fe200078e0004 */
[----:B------:R-:W-:Y:S02]  /*1970*/  UIADD3 UR4, UPT, UPT, -UR4, URZ, URZ ;  /* 0x000000ff04047290 */ /* 0x000fe4000fffe1ff */
[----:B--2---:R-:W-:-:S04]  /*1980*/  IADD3 R4, P0, PT, R4, UR6, RZ ;  /* 0x0000000604047c10 */ /* 0x004fc8000ff1e0ff */
[----:B-1----:R-:W-:-:S09]  /*1990*/  IADD3.X R7, PT, PT, R5, UR7, RZ, P0, !PT ;  /* 0x0000000705077c10 */ /* 0x002fd200087fe4ff */
.L_x_185:
        /* <DEDUP_REMOVED lines=11> */
        .weak           $__internal_5_$__cuda_sm20_rcp_rn_f32_slowpath
        .type           $__internal_5_$__cuda_sm20_rcp_rn_f32_slowpath,@function
        .size           $__internal_5_$__cuda_sm20_rcp_rn_f32_slowpath,($__internal_6_$__cuda_sm3x_div_rn_noftz_f32_slowpath - $__internal_5_$__cuda_sm20_rcp_rn_f32_slowpath)
$__internal_5_$__cuda_sm20_rcp_rn_f32_slowpath:
        /* <DEDUP_REMOVED lines=15> */
.L_x_187:
        /* <DEDUP_REMOVED lines=33> */
.L_x_189:
[----:B------:R0:W1:Y:S02]  /*1d50*/  MUFU.RCP R3, R0 ;  /* 0x0000000000037308 */ /* 0x0000640000001000 */
.L_x_188:
[----:B------:R-:W-:Y:S05]  /*1d60*/  BSYNC.RECONVERGENT B1 ;  /* 0x0000000000017941 */ /* 0x000fea0003800200 */
.L_x_186:
[----:B------:R-:W-:-:S04]  /*1d70*/  IMAD.MOV.U32 R9, RZ, RZ, 0x0 ;  /* 0x00000000ff097424 */ /* 0x000fc800078e00ff */
[----:B01----:R-:W-:Y:S05]  /*1d80*/  RET.REL.NODEC R8 `(topk_softmax_f32_warp) ;  /* 0xffffffe0089c7950 */ /* 0x003fea0003c3ffff */
        .weak           $__internal_6_$__cuda_sm3x_div_rn_noftz_f32_slowpath
        .type           $__internal_6_$__cuda_sm3x_div_rn_noftz_f32_slowpath,@function
        .size           $__internal_6_$__cuda_sm3x_div_rn_noftz_f32_slowpath,(.L_x_208 - $__internal_6_$__cuda_sm3x_div_rn_noftz_f32_slowpath)
$__internal_6_$__cuda_sm3x_div_rn_noftz_f32_slowpath:
        /* <DEDUP_REMOVED lines=35> */
.L_x_191:
        /* <DEDUP_REMOVED lines=51> */
.L_x_198:
[----:B------:R-:W-:-:S04]  /*22f0*/  LOP3.LUT R0, R0, 0x80000000, RZ, 0xc0, !PT ;  /* 0x8000000000007812 */ /* 0x000fc800078ec0ff */
[----:B------:R-:W-:Y:S01]  /*2300*/  LOP3.LUT R0, R0, 0x7f800000, RZ, 0xfc, !PT ;  /* 0x7f80000000007812 */ /* 0x000fe200078efcff */
[----:B------:R-:W-:Y:S06]  /*2310*/  BRA `(.L_x_199) ;  /* 0x0000000000047947 */ /* 0x000fec0003800000 */
.L_x_197:
[----:B------:R-:W-:-:S07]  /*2320*/  IMAD R0, R9, 0x800000, R0 ;  /* 0x0080000009007824 */ /* 0x000fce00078e0200 */
.L_x_199:
[----:B------:R-:W-:Y:S05]  /*2330*/  BSYNC.RECONVERGENT B2 ;  /* 0x0000000000027941 */ /* 0x000fea0003800200 */
.L_x_196:
[----:B------:R-:W-:Y:S05]  /*2340*/  BRA `(.L_x_200) ;  /* 0x0000000000207947 */ /* 0x000fea0003800000 */
.L_x_195:
[----:B------:R-:W-:-:S04]  /*2350*/  LOP3.LUT R0, R14, 0x80000000, R3, 0x48, !PT ;  /* 0x800000000e007812 */ /* 0x000fc800078e4803 */
[----:B------:R-:W-:Y:S01]  /*2360*/  LOP3.LUT R0, R0, 0x7f800000, RZ, 0xfc, !PT ;  /* 0x7f80000000007812 */ /* 0x000fe200078efcff */
[----:B------:R-:W-:Y:S06]  /*2370*/  BRA `(.L_x_200) ;  /* 0x0000000000147947 */ /* 0x000fec0003800000 */
.L_x_194:
[----:B------:R-:W-:Y:S01]  /*2380*/  LOP3.LUT R0, R14, 0x80000000, R3, 0x48, !PT ;  /* 0x800000000e007812 */ /* 0x000fe200078e4803 */
[----:B------:R-:W-:Y:S06]  /*2390*/  BRA `(.L_x_200) ;  /* 0x00000000000c7947 */ /* 0x000fec0003800000 */
.L_x_193:
[----:B------:R-:W0:Y:S01]  /*23a0*/  MUFU.RSQ R0, -QNAN ;  /* 0xffc0000000007908 */ /* 0x000e220000001400 */
[----:B------:R-:W-:Y:S05]  /*23b0*/  BRA `(.L_x_200) ;  /* 0x0000000000047947 */ /* 0x000fea0003800000 */
.L_x_192:
[----:B------:R-:W-:-:S07]  /*23c0*/  FADD.FTZ R0, R3, R0 ;  /* 0x0000000003007221 */ /* 0x000fce0000010000 */
.L_x_200:
[----:B------:R-:W-:Y:S05]  /*23d0*/  BSYNC.RECONVERGENT B1 ;  /* 0x0000000000017941 */ /* 0x000fea0003800200 */
.L_x_190:
[----:B------:R-:W-:-:S04]  /*23e0*/  IMAD.MOV.U32 R3, RZ, RZ, 0x0 ;  /* 0x00000000ff037424 */ /* 0x000fc800078e00ff */
[----:B0-----:R-:W-:Y:S05]  /*23f0*/  RET.REL.NODEC R2 `(topk_softmax_f32_warp) ;  /* 0xffffffdc02007950 */ /* 0x001fea0003c3ffff */
.L_x_201:
        /* <DEDUP_REMOVED lines=16> */
.L_x_208:


//--------------------- .nv.shared.topk_softmax_f32_generic --------------------------
	.section	.nv.shared.topk_softmax_f32_generic,"aw",@nobits
	.sectionflags	@""
	.align	16
	.zero		1024


//--------------------- .nv.shared.reserved.0     --------------------------
	.section	.nv.shared.reserved.0,"aw",@nobits
	.weak		__nv_reservedSMEM_offset_0_alias
	.size		__nv_reservedSMEM_offset_0_alias, 0, 64
	.other		__nv_reservedSMEM_offset_0_alias,@"STO_CUDA_RESERVED_SHARED STV_DEFAULT"
__nv_reservedSMEM_offset_0_alias:
	.zero		0
	.zero		64


//--------------------- .nv.shared.topk_softmax_bf16_warp --------------------------
	.section	.nv.shared.topk_softmax_bf16_warp,"aw",@nobits
	.sectionflags	@""
	.align	16
	.zero		1024


//--------------------- .nv.shared.topk_softmax_f16_warp --------------------------
	.section	.nv.shared.topk_softmax_f16_warp,"aw",@nobits
	.sectionflags	@""
	.align	16
	.zero		1024


//--------------------- .nv.shared.topk_softmax_f32_warp --------------------------
	.section	.nv.shared.topk_softmax_f32_warp,"aw",@nobits
	.sectionflags	@""
	.align	16
	.zero		1024


//--------------------- .nv.constant0.topk_softmax_f32_generic --------------------------
	.section	.nv.constant0.topk_softmax_f32_generic,"a",@progbits
	.sectionflags	@""
	.align	4
.nv.constant0.topk_softmax_f32_generic:
	.zero		936


//--------------------- .nv.constant0.topk_softmax_bf16_warp --------------------------
	.section	.nv.constant0.topk_softmax_bf16_warp,"a",@progbits
	.sectionflags	@""
	.align	4
.nv.constant0.topk_softmax_bf16_warp:
	.zero		936


//--------------------- .nv.constant0.topk_softmax_f16_warp --------------------------
	.section	.nv.constant0.topk_softmax_f16_warp,"a",@progbits
	.sectionflags	@""
	.align	4
.nv.constant0.topk_softmax_f16_warp:
	.zero		936


//--------------------- .nv.constant0.topk_softmax_f32_warp --------------------------
	.section	.nv.constant0.topk_softmax_f32_warp,"a",@progbits
	.sectionflags	@""
	.align	4
.nv.constant0.topk_softmax_f32_warp:
	.zero		936


//--------------------- SYMBOLS --------------------------

	.type		.nv.reservedSmem.offset0,@object
	.size		.nv.reservedSmem.offset0,0x4
	.type		.nv.reservedSmem.cap,@object
	.size		.nv.reservedSmem.cap,0x4
